	.target	sm_90a

	.elftype	@"ET_EXEC"


//--------------------- .note.nv.tkinfo           --------------------------
	.section	.note.nv.tkinfo,"",@"SHT_NOTE"
	.sectionflags	@"SHF_NOTE_NV_TKINFO"
	.tkinfo
        /*0018*/ 	.word	0x00000002
        /*0030*/ 	.string	""
        /*0030*/ 	.string	"ptxas"
        /*0030*/ 	.string	"Cuda compilation tools, release 13.0, V13.0.88"
        /*0030*/ 	.string	"Build cuda_13.0.r13.0/compiler.36424714_0"
        /*0030*/ 	.string	"-arch sm_90a -m 64 "



//--------------------- .note.nv.cuinfo           --------------------------
	.section	.note.nv.cuinfo,"",@"SHT_NOTE"
	.sectionflags	@"SHF_NOTE_NV_CUINFO"
        /*0018*/ 	.short	0x0002
        /*001a*/ 	.short	0x005a
        /*001c*/ 	.short	0x0082
	.zero		2


//--------------------- .nv.info                  --------------------------
	.section	.nv.info,"",@"SHT_CUDA_INFO"
	.align	4


	//----- nvinfo : EIATTR_REGCOUNT
	.align		4
        /*0000*/ 	.byte	0x04, 0x2f
        /*0002*/ 	.short	(.L_12 - .L_11)
	.align		4
.L_11:
        /*0004*/ 	.word	index@(_ZN7cutlass13device_kernelINS_4gemm6kernel13GemmUniversalIN4cute5tupleIJiiiiEEENS1_10collective13CollectiveMmaINS1_37MainloopSm90TmaGmmaWarpSpecializedFP8ILi28ENS5_IJNS4_1CILi1EEESB_SB_EEENS1_35KernelTmaWarpSpecializedCooperativeEEENS5_IJNSA_ILi128EEESF_NSA_ILi32EEEEEENS_12float_e4m3_tENS5_IJlSB_lEEESI_SJ_NS4_8TiledMMAINS4_8MMA_AtomIJNS4_4SM904GMMA31MMA_64x128x32_F32E4M3E4M3_SS_TNILNSN_7ScaleInE1ELSP_1EEEEEENS4_6LayoutINS5_IJNSA_ILi2EEESB_SB_EEENS5_IJSB_NSA_ILi0EEESV_EEEEENS5_IJNS4_10UnderscoreESY_SY_EEEEENS4_13SM90_TMA_LOADENS4_14ComposedLayoutINS4_7SwizzleILi1ELi4ELi3EEENS4_18smem_ptr_flag_bitsILi8EEENSS_INS5_IJNSA_ILi8EEESG_EEENS5_IJSG_SB_EEEEEEEvNS4_8identityES11_S1B_vS1C_EENS_8epilogue10collective6detail29Sm90TmaWarpSpecializedAdapterINS1F_15DefaultEpilogueISI_SJ_SJ_NS1E_6thread17LinearCombinationISI_Li1EffLNS1J_9ScaleType4KindE0ELNS_15FloatRoundStyleE2ESI_EENS1_15EpilogueDefaultEEEEEvvEEEEvNT_6ParamsE)
        /*0008*/ 	.word	0x000000a8


	//----- nvinfo : EIATTR_FRAME_SIZE
	.align		4
.L_12:
        /*000c*/ 	.byte	0x04, 0x11
        /*000e*/ 	.short	(.L_14 - .L_13)
	.align		4
.L_13:
        /*0010*/ 	.word	index@(_ZN7cutlass13device_kernelINS_4gemm6kernel13GemmUniversalIN4cute5tupleIJiiiiEEENS1_10collective13CollectiveMmaINS1_37MainloopSm90TmaGmmaWarpSpecializedFP8ILi28ENS5_IJNS4_1CILi1EEESB_SB_EEENS1_35KernelTmaWarpSpecializedCooperativeEEENS5_IJNSA_ILi128EEESF_NSA_ILi32EEEEEENS_12float_e4m3_tENS5_IJlSB_lEEESI_SJ_NS4_8TiledMMAINS4_8MMA_AtomIJNS4_4SM904GMMA31MMA_64x128x32_F32E4M3E4M3_SS_TNILNSN_7ScaleInE1ELSP_1EEEEEENS4_6LayoutINS5_IJNSA_ILi2EEESB_SB_EEENS5_IJSB_NSA_ILi0EEESV_EEEEENS5_IJNS4_10UnderscoreESY_SY_EEEEENS4_13SM90_TMA_LOADENS4_14ComposedLayoutINS4_7SwizzleILi1ELi4ELi3EEENS4_18smem_ptr_flag_bitsILi8EEENSS_INS5_IJNSA_ILi8EEESG_EEENS5_IJSG_SB_EEEEEEEvNS4_8identityES11_S1B_vS1C_EENS_8epilogue10collective6detail29Sm90TmaWarpSpecializedAdapterINS1F_15DefaultEpilogueISI_SJ_SJ_NS1E_6thread17LinearCombinationISI_Li1EffLNS1J_9ScaleType4KindE0ELNS_15FloatRoundStyleE2ESI_EENS1_15EpilogueDefaultEEEEEvvEEEEvNT_6ParamsE)
        /*0014*/ 	.word	0x00000000


	//----- nvinfo : EIATTR_MIN_STACK_SIZE
	.align		4
.L_14:
        /*0018*/ 	.byte	0x04, 0x12
        /*001a*/ 	.short	(.L_16 - .L_15)
	.align		4
.L_15:
        /*001c*/ 	.word	index@(_ZN7cutlass13device_kernelINS_4gemm6kernel13GemmUniversalIN4cute5tupleIJiiiiEEENS1_10collective13CollectiveMmaINS1_37MainloopSm90TmaGmmaWarpSpecializedFP8ILi28ENS5_IJNS4_1CILi1EEESB_SB_EEENS1_35KernelTmaWarpSpecializedCooperativeEEENS5_IJNSA_ILi128EEESF_NSA_ILi32EEEEEENS_12float_e4m3_tENS5_IJlSB_lEEESI_SJ_NS4_8TiledMMAINS4_8MMA_AtomIJNS4_4SM904GMMA31MMA_64x128x32_F32E4M3E4M3_SS_TNILNSN_7ScaleInE1ELSP_1EEEEEENS4_6LayoutINS5_IJNSA_ILi2EEESB_SB_EEENS5_IJSB_NSA_ILi0EEESV_EEEEENS5_IJNS4_10UnderscoreESY_SY_EEEEENS4_13SM90_TMA_LOADENS4_14ComposedLayoutINS4_7SwizzleILi1ELi4ELi3EEENS4_18smem_ptr_flag_bitsILi8EEENSS_INS5_IJNSA_ILi8EEESG_EEENS5_IJSG_SB_EEEEEEEvNS4_8identityES11_S1B_vS1C_EENS_8epilogue10collective6detail29Sm90TmaWarpSpecializedAdapterINS1F_15DefaultEpilogueISI_SJ_SJ_NS1E_6thread17LinearCombinationISI_Li1EffLNS1J_9ScaleType4KindE0ELNS_15FloatRoundStyleE2ESI_EENS1_15EpilogueDefaultEEEEEvvEEEEvNT_6ParamsE)
        /*0020*/ 	.word	0x00000000
.L_16:


//--------------------- .nv.compat                --------------------------
	.section	.nv.compat,"",@"SHT_CUDA_COMPAT_INFO"
	.align	4
        /*0000*/ 	.byte	0x02, 0x09, 0x01, 0x00, 0x02, 0x02, 0x04, 0x00, 0x02, 0x05, 0x05, 0x00, 0x03, 0x07, 0x01, 0x01
        /*0010*/ 	.byte	0x02, 0x03, 0x01, 0x00, 0x02, 0x06, 0x01, 0x00, 0x04, 0x0b, 0x08, 0x00, 0x00, 0x00, 0x00, 0x00
        /*0020*/ 	.byte	0x00, 0x00, 0x00, 0x00


//--------------------- .nv.info._ZN7cutlass13device_kernelINS_4gemm6kernel13GemmUniversalIN4cute5tupleIJiiiiEEENS1_10collective13CollectiveMmaINS1_37MainloopSm90TmaGmmaWarpSpecializedFP8ILi28ENS5_IJNS4_1CILi1EEESB_SB_EEENS1_35KernelTmaWarpSpecializedCooperativeEEENS5_IJNSA_ILi128EEESF_NSA_ILi32EEEEEENS_12float_e4m3_tENS5_IJlSB_lEEESI_SJ_NS4_8TiledMMAINS4_8MMA_AtomIJNS4_4SM904GMMA31MMA_64x128x32_F32E4M3E4M3_SS_TNILNSN_7ScaleInE1ELSP_1EEEEEENS4_6LayoutINS5_IJNSA_ILi2EEESB_SB_EEENS5_IJSB_NSA_ILi0EEESV_EEEEENS5_IJNS4_10UnderscoreESY_SY_EEEEENS4_13SM90_TMA_LOADENS4_14ComposedLayoutINS4_7SwizzleILi1ELi4ELi3EEENS4_18smem_ptr_flag_bitsILi8EEENSS_INS5_IJNSA_ILi8EEESG_EEENS5_IJSG_SB_EEEEEEEvNS4_8identityES11_S1B_vS1C_EENS_8epilogue10collective6detail29Sm90TmaWarpSpecializedAdapterINS1F_15DefaultEpilogueISI_SJ_SJ_NS1E_6thread17LinearCombinationISI_Li1EffLNS1J_9ScaleType4KindE0ELNS_15FloatRoundStyleE2ESI_EENS1_15EpilogueDefaultEEEEEvvEEEEvNT_6ParamsE --------------------------
	.section	.nv.info._ZN7cutlass13device_kernelINS_4gemm6kernel13GemmUniversalIN4cute5tupleIJiiiiEEENS1_10collective13CollectiveMmaINS1_37MainloopSm90TmaGmmaWarpSpecializedFP8ILi28ENS5_IJNS4_1CILi1EEESB_SB_EEENS1_35KernelTmaWarpSpecializedCooperativeEEENS5_IJNSA_ILi128EEESF_NSA_ILi32EEEEEENS_12float_e4m3_tENS5_IJlSB_lEEESI_SJ_NS4_8TiledMMAINS4_8MMA_AtomIJNS4_4SM904GMMA31MMA_64x128x32_F32E4M3E4M3_SS_TNILNSN_7ScaleInE1ELSP_1EEEEEENS4_6LayoutINS5_IJNSA_ILi2EEESB_SB_EEENS5_IJSB_NSA_ILi0EEESV_EEEEENS5_IJNS4_10UnderscoreESY_SY_EEEEENS4_13SM90_TMA_LOADENS4_14ComposedLayoutINS4_7SwizzleILi1ELi4ELi3EEENS4_18smem_ptr_flag_bitsILi8EEENSS_INS5_IJNSA_ILi8EEESG_EEENS5_IJSG_SB_EEEEEEEvNS4_8identityES11_S1B_vS1C_EENS_8epilogue10collective6detail29Sm90TmaWarpSpecializedAdapterINS1F_15DefaultEpilogueISI_SJ_SJ_NS1E_6thread17LinearCombinationISI_Li1EffLNS1J_9ScaleType4KindE0ELNS_15FloatRoundStyleE2ESI_EENS1_15EpilogueDefaultEEEEEvvEEEEvNT_6ParamsE,"",@"SHT_CUDA_INFO"
	.sectionflags	@""
	.align	4


	//----- nvinfo : EIATTR_CUDA_API_VERSION
	.align		4
        /*0000*/ 	.byte	0x04, 0x37
        /*0002*/ 	.short	(.L_18 - .L_17)
.L_17:
        /*0004*/ 	.word	0x00000082


	//----- nvinfo : EIATTR_KPARAM_INFO
	.align		4
.L_18:
        /*0008*/ 	.byte	0x04, 0x17
        /*000a*/ 	.short	(.L_20 - .L_19)
.L_19:
        /*000c*/ 	.word	0x00000000
        /*0010*/ 	.short	0x0000
        /*0012*/ 	.short	0x0070
        /*0014*/ 	.byte	0x00, 0xf0, 0x01, 0x10


	//----- nvinfo : EIATTR_SPARSE_MMA_MASK
	.align		4
.L_20:
        /*0018*/ 	.byte	0x03, 0x50
        /*001a*/ 	.short	0x0000


	//----- nvinfo : EIATTR_MAXREG_COUNT
	.align		4
        /*001c*/ 	.byte	0x03, 0x1b
        /*001e*/ 	.short	0x00a8


	//----- nvinfo : EIATTR_NUM_BARRIERS
	.align		4
        /*0020*/ 	.byte	0x02, 0x4c
        /*0022*/ 	.byte	0x01
	.zero		1


	//----- nvinfo : EIATTR_MERCURY_ISA_VERSION
	.align		4
        /*0024*/ 	.byte	0x03, 0x5f
        /*0026*/ 	.short	0x0101


	//----- nvinfo : EIATTR_INT_WARP_WIDE_INSTR_OFFSETS
	.align		4
        /*0028*/ 	.byte	0x04, 0x31
        /*002a*/ 	.short	(.L_22 - .L_21)


	//   ....[0]....
.L_21:
        /*002c*/ 	.word	0x00000700


	//   ....[1]....
        /*0030*/ 	.word	0x00000710


	//   ....[2]....
        /*0034*/ 	.word	0x00000800


	//----- nvinfo : EIATTR_COOP_GROUP_MASK_REGIDS
	.align		4
.L_22:
        /*0038*/ 	.byte	0x04, 0x29
        /*003a*/ 	.short	(.L_24 - .L_23)


	//   ....[0]....
.L_23:
        /*003c*/ 	.word	0xffffffff


	//   ....[1]....
        /*0040*/ 	.word	0xffffffff


	//   ....[2]....
        /*0044*/ 	.word	0xffffffff


	//   ....[3]....
        /*0048*/ 	.word	0xffffffff


	//   ....[4]....
        /*004c*/ 	.word	0xffffffff


	//----- nvinfo : EIATTR_COOP_GROUP_INSTR_OFFSETS
	.align		4
.L_24:
        /*0050*/ 	.byte	0x04, 0x28
        /*0052*/ 	.short	(.L_26 - .L_25)


	//   ....[0]....
.L_25:
        /*0054*/ 	.word	0x00000060


	//   ....[1]....
        /*0058*/ 	.word	0x00000070


	//   ....[2]....
        /*005c*/ 	.word	0x00000130


	//   ....[3]....
        /*0060*/ 	.word	0x000005f0


	//   ....[4]....
        /*0064*/ 	.word	0x000012f0


	//----- nvinfo : EIATTR_REG_RECONFIG
	.align		4
.L_26:
        /*0068*/ 	.byte	0x01, 0x54
	.zero		2


	//----- nvinfo : EIATTR_MBARRIER_INSTR_OFFSETS
	.align		4
        /*006c*/ 	.byte	0x04, 0x39
        /*006e*/ 	.short	(.L_28 - .L_27)


	//   ....[0]....
.L_27:
        /*0070*/ 	.word	0x00000250
        /*0074*/ 	.word	0x000000ff
        /*0078*/ 	.word	0x00000000
        /*007c*/ 	.short	0x0100
        /*007e*/ 	.byte	0x08
	.zero		1


	//   ....[1]....
        /*0080*/ 	.word	0x00000260
        /*0084*/ 	.word	0x000000ff
        /*0088*/ 	.word	0x000000e0
        /*008c*/ 	.short	0x0100
        /*008e*/ 	.byte	0x08
	.zero		1


	//   ....[2]....
        /*0090*/ 	.word	0x00000270
        /*0094*/ 	.word	0x000000ff
        /*0098*/ 	.word	0x00000008
        /*009c*/ 	.short	0x0100
        /*009e*/ 	.byte	0x08
	.zero		1


	//   ....[3]....
        /*00a0*/ 	.word	0x00000280
        /*00a4*/ 	.word	0x000000ff
        /*00a8*/ 	.word	0x000000e8
        /*00ac*/ 	.short	0x0100
        /*00ae*/ 	.byte	0x08
	.zero		1


	//   ....[4]....
        /*00b0*/ 	.word	0x00000290
        /*00b4*/ 	.word	0x000000ff
        /*00b8*/ 	.word	0x00000010
        /*00bc*/ 	.short	0x0100
        /*00be*/ 	.byte	0x08
	.zero		1


	//   ....[5]....
        /*00c0*/ 	.word	0x000002a0
        /*00c4*/ 	.word	0x000000ff
        /*00c8*/ 	.word	0x000000f0
        /*00cc*/ 	.short	0x0100
        /*00ce*/ 	.byte	0x08
	.zero		1


	//   ....[6]....
        /*00d0*/ 	.word	0x000002b0
        /*00d4*/ 	.word	0x000000ff
        /*00d8*/ 	.word	0x00000018
        /*00dc*/ 	.short	0x0100
        /*00de*/ 	.byte	0x08
	.zero		1


	//   ....[7]....
        /*00e0*/ 	.word	0x000002c0
        /*00e4*/ 	.word	0x000000ff
        /*00e8*/ 	.word	0x000000f8
        /*00ec*/ 	.short	0x0100
        /*00ee*/ 	.byte	0x08
	.zero		1


	//   ....[8]....
        /*00f0*/ 	.word	0x000002d0
        /*00f4*/ 	.word	0x000000ff
        /*00f8*/ 	.word	0x00000020
        /*00fc*/ 	.short	0x0100
        /*00fe*/ 	.byte	0x08
	.zero		1


	//   ....[9]....
        /*0100*/ 	.word	0x000002e0
        /*0104*/ 	.word	0x000000ff
        /*0108*/ 	.word	0x00000100
        /*010c*/ 	.short	0x0100
        /*010e*/ 	.byte	0x08
	.zero		1


	//   ....[10]....
        /*0110*/ 	.word	0x000002f0
        /*0114*/ 	.word	0x000000ff
        /*0118*/ 	.word	0x00000028
        /*011c*/ 	.short	0x0100
        /*011e*/ 	.byte	0x08
	.zero		1


	//   ....[11]....
        /*0120*/ 	.word	0x00000300
        /*0124*/ 	.word	0x000000ff
        /*0128*/ 	.word	0x00000108
        /*012c*/ 	.short	0x0100
        /*012e*/ 	.byte	0x08
	.zero		1


	//   ....[12]....
        /*0130*/ 	.word	0x00000310
        /*0134*/ 	.word	0x000000ff
        /*0138*/ 	.word	0x00000030
        /*013c*/ 	.short	0x0100
        /*013e*/ 	.byte	0x08
	.zero		1


	//   ....[13]....
        /*0140*/ 	.word	0x00000320
        /*0144*/ 	.word	0x000000ff
        /*0148*/ 	.word	0x00000110
        /*014c*/ 	.short	0x0100
        /*014e*/ 	.byte	0x08
	.zero		1


	//   ....[14]....
        /*0150*/ 	.word	0x00000330
        /*0154*/ 	.word	0x000000ff
        /*0158*/ 	.word	0x00000038
        /*015c*/ 	.short	0x0100
        /*015e*/ 	.byte	0x08
	.zero		1


	//   ....[15]....
        /*0160*/ 	.word	0x00000340
        /*0164*/ 	.word	0x000000ff
        /*0168*/ 	.word	0x00000118
        /*016c*/ 	.short	0x0100
        /*016e*/ 	.byte	0x08
	.zero		1


	//   ....[16]....
        /*0170*/ 	.word	0x00000350
        /*0174*/ 	.word	0x000000ff
        /*0178*/ 	.word	0x00000040
        /*017c*/ 	.short	0x0100
        /*017e*/ 	.byte	0x08
	.zero		1


	//   ....[17]....
        /*0180*/ 	.word	0x00000360
        /*0184*/ 	.word	0x000000ff
        /*0188*/ 	.word	0x00000120
        /*018c*/ 	.short	0x0100
        /*018e*/ 	.byte	0x08
	.zero		1


	//   ....[18]....
        /*0190*/ 	.word	0x00000370
        /*0194*/ 	.word	0x000000ff
        /*0198*/ 	.word	0x00000048
        /*019c*/ 	.short	0x0100
        /*019e*/ 	.byte	0x08
	.zero		1


	//   ....[19]....
        /*01a0*/ 	.word	0x00000380
        /*01a4*/ 	.word	0x000000ff
        /*01a8*/ 	.word	0x00000128
        /*01ac*/ 	.short	0x0100
        /*01ae*/ 	.byte	0x08
	.zero		1


	//   ....[20]....
        /*01b0*/ 	.word	0x00000390
        /*01b4*/ 	.word	0x000000ff
        /*01b8*/ 	.word	0x00000050
        /*01bc*/ 	.short	0x0100
        /*01be*/ 	.byte	0x08
	.zero		1


	//   ....[21]....
        /*01c0*/ 	.word	0x000003a0
        /*01c4*/ 	.word	0x000000ff
        /*01c8*/ 	.word	0x00000130
        /*01cc*/ 	.short	0x0100
        /*01ce*/ 	.byte	0x08
	.zero		1


	//   ....[22]....
        /*01d0*/ 	.word	0x000003b0
        /*01d4*/ 	.word	0x000000ff
        /*01d8*/ 	.word	0x00000058
        /*01dc*/ 	.short	0x0100
        /*01de*/ 	.byte	0x08
	.zero		1


	//   ....[23]....
        /*01e0*/ 	.word	0x000003c0
        /*01e4*/ 	.word	0x000000ff
        /*01e8*/ 	.word	0x00000138
        /*01ec*/ 	.short	0x0100
        /*01ee*/ 	.byte	0x08
	.zero		1


	//   ....[24]....
        /*01f0*/ 	.word	0x000003d0
        /*01f4*/ 	.word	0x000000ff
        /*01f8*/ 	.word	0x00000060
        /*01fc*/ 	.short	0x0100
        /*01fe*/ 	.byte	0x08
	.zero		1


	//   ....[25]....
        /*0200*/ 	.word	0x000003e0
        /*0204*/ 	.word	0x000000ff
        /*0208*/ 	.word	0x00000140
        /*020c*/ 	.short	0x0100
        /*020e*/ 	.byte	0x08
	.zero		1


	//   ....[26]....
        /*0210*/ 	.word	0x000003f0
        /*0214*/ 	.word	0x000000ff
        /*0218*/ 	.word	0x00000068
        /*021c*/ 	.short	0x0100
        /*021e*/ 	.byte	0x08
	.zero		1


	//   ....[27]....
        /*0220*/ 	.word	0x00000400
        /*0224*/ 	.word	0x000000ff
        /*0228*/ 	.word	0x00000148
        /*022c*/ 	.short	0x0100
        /*022e*/ 	.byte	0x08
	.zero		1


	//   ....[28]....
        /*0230*/ 	.word	0x00000410
        /*0234*/ 	.word	0x000000ff
        /*0238*/ 	.word	0x00000070
        /*023c*/ 	.short	0x0100
        /*023e*/ 	.byte	0x08
	.zero		1


	//   ....[29]....
        /*0240*/ 	.word	0x00000420
        /*0244*/ 	.word	0x000000ff
        /*0248*/ 	.word	0x00000150
        /*024c*/ 	.short	0x0100
        /*024e*/ 	.byte	0x08
	.zero		1


	//   ....[30]....
        /*0250*/ 	.word	0x00000430
        /*0254*/ 	.word	0x000000ff
        /*0258*/ 	.word	0x00000078
        /*025c*/ 	.short	0x0100
        /*025e*/ 	.byte	0x08
	.zero		1


	//   ....[31]....
        /*0260*/ 	.word	0x00000440
        /*0264*/ 	.word	0x000000ff
        /*0268*/ 	.word	0x00000158
        /*026c*/ 	.short	0x0100
        /*026e*/ 	.byte	0x08
	.zero		1


	//   ....[32]....
        /*0270*/ 	.word	0x00000450
        /*0274*/ 	.word	0x000000ff
        /*0278*/ 	.word	0x00000080
        /*027c*/ 	.short	0x0100
        /*027e*/ 	.byte	0x08
	.zero		1


	//   ....[33]....
        /*0280*/ 	.word	0x00000460
        /*0284*/ 	.word	0x000000ff
        /*0288*/ 	.word	0x00000160
        /*028c*/ 	.short	0x0100
        /*028e*/ 	.byte	0x08
	.zero		1


	//   ....[34]....
        /*0290*/ 	.word	0x00000470
        /*0294*/ 	.word	0x000000ff
        /*0298*/ 	.word	0x00000088
        /*029c*/ 	.short	0x0100
        /*029e*/ 	.byte	0x08
	.zero		1


	//   ....[35]....
        /*02a0*/ 	.word	0x00000480
        /*02a4*/ 	.word	0x000000ff
        /*02a8*/ 	.word	0x00000168
        /*02ac*/ 	.short	0x0100
        /*02ae*/ 	.byte	0x08
	.zero		1


	//   ....[36]....
        /*02b0*/ 	.word	0x00000490
        /*02b4*/ 	.word	0x000000ff
        /*02b8*/ 	.word	0x00000090
        /*02bc*/ 	.short	0x0100
        /*02be*/ 	.byte	0x08
	.zero		1


	//   ....[37]....
        /*02c0*/ 	.word	0x000004a0
        /*02c4*/ 	.word	0x000000ff
        /*02c8*/ 	.word	0x00000170
        /*02cc*/ 	.short	0x0100
        /*02ce*/ 	.byte	0x08
	.zero		1


	//   ....[38]....
        /*02d0*/ 	.word	0x000004b0
        /*02d4*/ 	.word	0x000000ff
        /*02d8*/ 	.word	0x00000098
        /*02dc*/ 	.short	0x0100
        /*02de*/ 	.byte	0x08
	.zero		1


	//   ....[39]....
        /*02e0*/ 	.word	0x000004c0
        /*02e4*/ 	.word	0x000000ff
        /*02e8*/ 	.word	0x00000178
        /*02ec*/ 	.short	0x0100
        /*02ee*/ 	.byte	0x08
	.zero		1


	//   ....[40]....
        /*02f0*/ 	.word	0x000004d0
        /*02f4*/ 	.word	0x000000ff
        /*02f8*/ 	.word	0x000000a0
        /*02fc*/ 	.short	0x0100
        /*02fe*/ 	.byte	0x08
	.zero		1


	//   ....[41]....
        /*0300*/ 	.word	0x000004e0
        /*0304*/ 	.word	0x000000ff
        /*0308*/ 	.word	0x00000180
        /*030c*/ 	.short	0x0100
        /*030e*/ 	.byte	0x08
	.zero		1


	//   ....[42]....
        /*0310*/ 	.word	0x000004f0
        /*0314*/ 	.word	0x000000ff
        /*0318*/ 	.word	0x000000a8
        /*031c*/ 	.short	0x0100
        /*031e*/ 	.byte	0x08
	.zero		1


	//   ....[43]....
        /*0320*/ 	.word	0x00000500
        /*0324*/ 	.word	0x000000ff
        /*0328*/ 	.word	0x00000188
        /*032c*/ 	.short	0x0100
        /*032e*/ 	.byte	0x08
	.zero		1


	//   ....[44]....
        /*0330*/ 	.word	0x00000510
        /*0334*/ 	.word	0x000000ff
        /*0338*/ 	.word	0x000000b0
        /*033c*/ 	.short	0x0100
        /*033e*/ 	.byte	0x08
	.zero		1


	//   ....[45]....
        /*0340*/ 	.word	0x00000520
        /*0344*/ 	.word	0x000000ff
        /*0348*/ 	.word	0x00000190
        /*034c*/ 	.short	0x0100
        /*034e*/ 	.byte	0x08
	.zero		1


	//   ....[46]....
        /*0350*/ 	.word	0x00000530
        /*0354*/ 	.word	0x000000ff
        /*0358*/ 	.word	0x000000b8
        /*035c*/ 	.short	0x0100
        /*035e*/ 	.byte	0x08
	.zero		1


	//   ....[47]....
        /*0360*/ 	.word	0x00000540
        /*0364*/ 	.word	0x000000ff
        /*0368*/ 	.word	0x00000198
        /*036c*/ 	.short	0x0100
        /*036e*/ 	.byte	0x08
	.zero		1


	//   ....[48]....
        /*0370*/ 	.word	0x00000550
        /*0374*/ 	.word	0x000000ff
        /*0378*/ 	.word	0x000000c0
        /*037c*/ 	.short	0x0100
        /*037e*/ 	.byte	0x08
	.zero		1


	//   ....[49]....
        /*0380*/ 	.word	0x00000560
        /*0384*/ 	.word	0x000000ff
        /*0388*/ 	.word	0x000001a0
        /*038c*/ 	.short	0x0100
        /*038e*/ 	.byte	0x08
	.zero		1


	//   ....[50]....
        /*0390*/ 	.word	0x00000570
        /*0394*/ 	.word	0x000000ff
        /*0398*/ 	.word	0x000000c8
        /*039c*/ 	.short	0x0100
        /*039e*/ 	.byte	0x08
	.zero		1


	//   ....[51]....
        /*03a0*/ 	.word	0x00000580
        /*03a4*/ 	.word	0x000000ff
        /*03a8*/ 	.word	0x000001a8
        /*03ac*/ 	.short	0x0100
        /*03ae*/ 	.byte	0x08
	.zero		1


	//   ....[52]....
        /*03b0*/ 	.word	0x00000590
        /*03b4*/ 	.word	0x000000ff
        /*03b8*/ 	.word	0x000000d0
        /*03bc*/ 	.short	0x0100
        /*03be*/ 	.byte	0x08
	.zero		1


	//   ....[53]....
        /*03c0*/ 	.word	0x000005a0
        /*03c4*/ 	.word	0x000000ff
        /*03c8*/ 	.word	0x000001b0
        /*03cc*/ 	.short	0x0100
        /*03ce*/ 	.byte	0x08
	.zero		1


	//   ....[54]....
        /*03d0*/ 	.word	0x000005b0
        /*03d4*/ 	.word	0x000000ff
        /*03d8*/ 	.word	0x000000d8
        /*03dc*/ 	.short	0x0100
        /*03de*/ 	.byte	0x08
	.zero		1


	//   ....[55]....
        /*03e0*/ 	.word	0x000005c0
        /*03e4*/ 	.word	0x000000ff
        /*03e8*/ 	.word	0x000001b8
        /*03ec*/ 	.short	0x0100
        /*03ee*/ 	.byte	0x08
	.zero		1


	//   ....[56]....
        /*03f0*/ 	.word	0x00000850
        /*03f4*/ 	.word	0x000000ff
        /*03f8*/ 	.word	0x000001d0
        /*03fc*/ 	.short	0x0100
        /*03fe*/ 	.byte	0x06
	.zero		1


	//   ....[57]....
        /*0400*/ 	.word	0x000008b0
        /*0404*/ 	.word	0x000000ff
        /*0408*/ 	.word	0x000001d8
        /*040c*/ 	.short	0x0100
        /*040e*/ 	.byte	0x06
	.zero		1


	//   ....[58]....
        /*0410*/ 	.word	0x00001820
        /*0414*/ 	.word	0x000000ff
        /*0418*/ 	.word	0x00000000
        /*041c*/ 	.short	0x010a
        /*041e*/ 	.byte	0x06
	.zero		1


	//   ....[59]....
        /*0420*/ 	.word	0x00001860
        /*0424*/ 	.word	0x000000ff
        /*0428*/ 	.word	0x00000000
        /*042c*/ 	.short	0x010a
        /*042e*/ 	.byte	0x06
	.zero		1


	//   ....[60]....
        /*0430*/ 	.word	0x00002140
        /*0434*/ 	.word	0x000000ff
        /*0438*/ 	.word	0x00000000
        /*043c*/ 	.short	0x010a
        /*043e*/ 	.byte	0x0c
	.zero		1


	//   ....[61]....
        /*0440*/ 	.word	0x00002180
        /*0444*/ 	.word	0x000000ff
        /*0448*/ 	.word	0x00000000
        /*044c*/ 	.short	0x010a
        /*044e*/ 	.byte	0x0c
	.zero		1


	//   ....[62]....
        /*0450*/ 	.word	0x00002760
        /*0454*/ 	.word	0x000000ff
        /*0458*/ 	.word	0x00000000
        /*045c*/ 	.short	0x0101
        /*045e*/ 	.byte	0x08
	.zero		1


	//   ....[63]....
        /*0460*/ 	.word	0x00002db0
        /*0464*/ 	.word	0x000000ff
        /*0468*/ 	.word	0x00000000
        /*046c*/ 	.short	0x0101
        /*046e*/ 	.byte	0x06
	.zero		1


	//   ....[64]....
        /*0470*/ 	.word	0x00008740
        /*0474*/ 	.word	0x00000013
        /*0478*/ 	.word	0x000000e0
        /*047c*/ 	.short	0x010a
        /*047e*/ 	.byte	0x3f
	.zero		1


	//   ....[65]....
        /*0480*/ 	.word	0x00008aa0
        /*0484*/ 	.word	0x00000006
        /*0488*/ 	.word	0x000001d8
        /*048c*/ 	.short	0x0101
        /*048e*/ 	.byte	0x3f
	.zero		1


	//   ....[66]....
        /*0490*/ 	.word	0x000091d0
        /*0494*/ 	.word	0x00000006
        /*0498*/ 	.word	0x00000000
        /*049c*/ 	.short	0x010a
        /*049e*/ 	.byte	0x3f
	.zero		1


	//   ....[67]....
        /*04a0*/ 	.word	0x00009250
        /*04a4*/ 	.word	0x00000007
        /*04a8*/ 	.word	0x00000000
        /*04ac*/ 	.short	0x010a
        /*04ae*/ 	.byte	0x3f
	.zero		1


	//   ....[68]....
        /*04b0*/ 	.word	0x000092e0
        /*04b4*/ 	.word	0x00000006
        /*04b8*/ 	.word	0x00000000
        /*04bc*/ 	.short	0x010a
        /*04be*/ 	.byte	0x3f
	.zero		1


	//   ....[69]....
        /*04c0*/ 	.word	0x00009370
        /*04c4*/ 	.word	0x00000009
        /*04c8*/ 	.word	0x00000000
        /*04cc*/ 	.short	0x010a
        /*04ce*/ 	.byte	0x3f
	.zero		1


	//   ....[70]....
        /*04d0*/ 	.word	0x00009400
        /*04d4*/ 	.word	0x00000006
        /*04d8*/ 	.word	0x00000000
        /*04dc*/ 	.short	0x010a
        /*04de*/ 	.byte	0x3f
	.zero		1


	//   ....[71]....
        /*04e0*/ 	.word	0x00009490
        /*04e4*/ 	.word	0x00000009
        /*04e8*/ 	.word	0x00000000
        /*04ec*/ 	.short	0x010a
        /*04ee*/ 	.byte	0x3f
	.zero		1


	//   ....[72]....
        /*04f0*/ 	.word	0x00009520
        /*04f4*/ 	.word	0x00000006
        /*04f8*/ 	.word	0x00000000
        /*04fc*/ 	.short	0x010a
        /*04fe*/ 	.byte	0x3f
	.zero		1


	//   ....[73]....
        /*0500*/ 	.word	0x000095b0
        /*0504*/ 	.word	0x00000009
        /*0508*/ 	.word	0x00000000
        /*050c*/ 	.short	0x010a
        /*050e*/ 	.byte	0x3f
	.zero		1


	//   ....[74]....
        /*0510*/ 	.word	0x00009640
        /*0514*/ 	.word	0x00000006
        /*0518*/ 	.word	0x00000000
        /*051c*/ 	.short	0x010a
        /*051e*/ 	.byte	0x3f
	.zero		1


	//   ....[75]....
        /*0520*/ 	.word	0x000096d0
        /*0524*/ 	.word	0x00000009
        /*0528*/ 	.word	0x00000000
        /*052c*/ 	.short	0x010a
        /*052e*/ 	.byte	0x3f
	.zero		1


	//   ....[76]....
        /*0530*/ 	.word	0x00009760
        /*0534*/ 	.word	0x00000006
        /*0538*/ 	.word	0x00000000
        /*053c*/ 	.short	0x010a
        /*053e*/ 	.byte	0x3f
	.zero		1


	//   ....[77]....
        /*0540*/ 	.word	0x000097f0
        /*0544*/ 	.word	0x00000009
        /*0548*/ 	.word	0x00000000
        /*054c*/ 	.short	0x010a
        /*054e*/ 	.byte	0x3f
	.zero		1


	//   ....[78]....
        /*0550*/ 	.word	0x00009880
        /*0554*/ 	.word	0x00000006
        /*0558*/ 	.word	0x00000000
        /*055c*/ 	.short	0x010a
        /*055e*/ 	.byte	0x3f
	.zero		1


	//   ....[79]....
        /*0560*/ 	.word	0x00009910
        /*0564*/ 	.word	0x00000009
        /*0568*/ 	.word	0x00000000
        /*056c*/ 	.short	0x010a
        /*056e*/ 	.byte	0x3f
	.zero		1


	//   ....[80]....
        /*0570*/ 	.word	0x000099a0
        /*0574*/ 	.word	0x00000006
        /*0578*/ 	.word	0x00000000
        /*057c*/ 	.short	0x010a
        /*057e*/ 	.byte	0x3f
	.zero		1


	//   ....[81]....
        /*0580*/ 	.word	0x00009a30
        /*0584*/ 	.word	0x00000009
        /*0588*/ 	.word	0x00000000
        /*058c*/ 	.short	0x010a
        /*058e*/ 	.byte	0x3f
	.zero		1


	//   ....[82]....
        /*0590*/ 	.word	0x00009ac0
        /*0594*/ 	.word	0x00000006
        /*0598*/ 	.word	0x00000000
        /*059c*/ 	.short	0x010a
        /*059e*/ 	.byte	0x3f
	.zero		1


	//   ....[83]....
        /*05a0*/ 	.word	0x00009b50
        /*05a4*/ 	.word	0x00000009
        /*05a8*/ 	.word	0x00000000
        /*05ac*/ 	.short	0x010a
        /*05ae*/ 	.byte	0x3f
	.zero		1


	//   ....[84]....
        /*05b0*/ 	.word	0x00009be0
        /*05b4*/ 	.word	0x00000006
        /*05b8*/ 	.word	0x00000000
        /*05bc*/ 	.short	0x010a
        /*05be*/ 	.byte	0x3f
	.zero		1


	//   ....[85]....
        /*05c0*/ 	.word	0x00009c70
        /*05c4*/ 	.word	0x00000009
        /*05c8*/ 	.word	0x00000000
        /*05cc*/ 	.short	0x010a
        /*05ce*/ 	.byte	0x3f
	.zero		1


	//   ....[86]....
        /*05d0*/ 	.word	0x00009d00
        /*05d4*/ 	.word	0x00000006
        /*05d8*/ 	.word	0x00000000
        /*05dc*/ 	.short	0x010a
        /*05de*/ 	.byte	0x3f
	.zero		1


	//   ....[87]....
        /*05e0*/ 	.word	0x00009d90
        /*05e4*/ 	.word	0x00000009
        /*05e8*/ 	.word	0x00000000
        /*05ec*/ 	.short	0x010a
        /*05ee*/ 	.byte	0x3f
	.zero		1


	//   ....[88]....
        /*05f0*/ 	.word	0x00009e20
        /*05f4*/ 	.word	0x00000006
        /*05f8*/ 	.word	0x00000000
        /*05fc*/ 	.short	0x010a
        /*05fe*/ 	.byte	0x3f
	.zero		1


	//   ....[89]....
        /*0600*/ 	.word	0x00009eb0
        /*0604*/ 	.word	0x00000009
        /*0608*/ 	.word	0x00000000
        /*060c*/ 	.short	0x010a
        /*060e*/ 	.byte	0x3f
	.zero		1


	//   ....[90]....
        /*0610*/ 	.word	0x00009f40
        /*0614*/ 	.word	0x00000006
        /*0618*/ 	.word	0x00000000
        /*061c*/ 	.short	0x010a
        /*061e*/ 	.byte	0x3f
	.zero		1


	//   ....[91]....
        /*0620*/ 	.word	0x00009fd0
        /*0624*/ 	.word	0x00000009
        /*0628*/ 	.word	0x00000000
        /*062c*/ 	.short	0x010a
        /*062e*/ 	.byte	0x3f
	.zero		1


	//   ....[92]....
        /*0630*/ 	.word	0x0000a060
        /*0634*/ 	.word	0x00000006
        /*0638*/ 	.word	0x00000000
        /*063c*/ 	.short	0x010a
        /*063e*/ 	.byte	0x3f
	.zero		1


	//   ....[93]....
        /*0640*/ 	.word	0x0000a0f0
        /*0644*/ 	.word	0x00000003
        /*0648*/ 	.word	0x00000000
        /*064c*/ 	.short	0x010a
        /*064e*/ 	.byte	0x3f
	.zero		1


	//   ....[94]....
        /*0650*/ 	.word	0x0000a160
        /*0654*/ 	.word	0x0000000b
        /*0658*/ 	.word	0x00000000
        /*065c*/ 	.short	0x010a
        /*065e*/ 	.byte	0x3f
	.zero		1


	//   ....[95]....
        /*0660*/ 	.word	0x0000a1c0
        /*0664*/ 	.word	0x0000008c
        /*0668*/ 	.word	0x00000000
        /*066c*/ 	.short	0x010a
        /*066e*/ 	.byte	0x3f
	.zero		1


	//   ....[96]....
        /*0670*/ 	.word	0x0000a290
        /*0674*/ 	.word	0x00000013
        /*0678*/ 	.word	0x000000e0
        /*067c*/ 	.short	0x010a
        /*067e*/ 	.byte	0x3f
	.zero		1


	//   ....[97]....
        /*0680*/ 	.word	0x0000a370
        /*0684*/ 	.word	0x00000006
        /*0688*/ 	.word	0x00000000
        /*068c*/ 	.short	0x010a
        /*068e*/ 	.byte	0x3f
	.zero		1


	//   ....[98]....
        /*0690*/ 	.word	0x0000a3c0
        /*0694*/ 	.word	0x00000007
        /*0698*/ 	.word	0x00000000
        /*069c*/ 	.short	0x010a
        /*069e*/ 	.byte	0x3f
	.zero		1


	//   ....[99]....
        /*06a0*/ 	.word	0x0000a410
        /*06a4*/ 	.word	0x00000006
        /*06a8*/ 	.word	0x00000000
        /*06ac*/ 	.short	0x010a
        /*06ae*/ 	.byte	0x3f
	.zero		1


	//   ....[100]....
        /*06b0*/ 	.word	0x0000a460
        /*06b4*/ 	.word	0x00000009
        /*06b8*/ 	.word	0x00000000
        /*06bc*/ 	.short	0x010a
        /*06be*/ 	.byte	0x3f
	.zero		1


	//   ....[101]....
        /*06c0*/ 	.word	0x0000a4b0
        /*06c4*/ 	.word	0x00000006
        /*06c8*/ 	.word	0x00000000
        /*06cc*/ 	.short	0x010a
        /*06ce*/ 	.byte	0x3f
	.zero		1


	//   ....[102]....
        /*06d0*/ 	.word	0x0000a500
        /*06d4*/ 	.word	0x00000009
        /*06d8*/ 	.word	0x00000000
        /*06dc*/ 	.short	0x010a
        /*06de*/ 	.byte	0x3f
	.zero		1


	//   ....[103]....
        /*06e0*/ 	.word	0x0000a550
        /*06e4*/ 	.word	0x00000006
        /*06e8*/ 	.word	0x00000000
        /*06ec*/ 	.short	0x010a
        /*06ee*/ 	.byte	0x3f
	.zero		1


	//   ....[104]....
        /*06f0*/ 	.word	0x0000a5a0
        /*06f4*/ 	.word	0x00000009
        /*06f8*/ 	.word	0x00000000
        /*06fc*/ 	.short	0x010a
        /*06fe*/ 	.byte	0x3f
	.zero		1


	//   ....[105]....
        /*0700*/ 	.word	0x0000a5f0
        /*0704*/ 	.word	0x00000006
        /*0708*/ 	.word	0x00000000
        /*070c*/ 	.short	0x010a
        /*070e*/ 	.byte	0x3f
	.zero		1


	//   ....[106]....
        /*0710*/ 	.word	0x0000a640
        /*0714*/ 	.word	0x00000009
        /*0718*/ 	.word	0x00000000
        /*071c*/ 	.short	0x010a
        /*071e*/ 	.byte	0x3f
	.zero		1


	//   ....[107]....
        /*0720*/ 	.word	0x0000a690
        /*0724*/ 	.word	0x00000006
        /*0728*/ 	.word	0x00000000
        /*072c*/ 	.short	0x010a
        /*072e*/ 	.byte	0x3f
	.zero		1


	//   ....[108]....
        /*0730*/ 	.word	0x0000a6e0
        /*0734*/ 	.word	0x00000009
        /*0738*/ 	.word	0x00000000
        /*073c*/ 	.short	0x010a
        /*073e*/ 	.byte	0x3f
	.zero		1


	//   ....[109]....
        /*0740*/ 	.word	0x0000a730
        /*0744*/ 	.word	0x00000006
        /*0748*/ 	.word	0x00000000
        /*074c*/ 	.short	0x010a
        /*074e*/ 	.byte	0x3f
	.zero		1


	//   ....[110]....
        /*0750*/ 	.word	0x0000a780
        /*0754*/ 	.word	0x00000009
        /*0758*/ 	.word	0x00000000
        /*075c*/ 	.short	0x010a
        /*075e*/ 	.byte	0x3f
	.zero		1


	//   ....[111]....
        /*0760*/ 	.word	0x0000a7d0
        /*0764*/ 	.word	0x00000006
        /*0768*/ 	.word	0x00000000
        /*076c*/ 	.short	0x010a
        /*076e*/ 	.byte	0x3f
	.zero		1


	//   ....[112]....
        /*0770*/ 	.word	0x0000a820
        /*0774*/ 	.word	0x00000009
        /*0778*/ 	.word	0x00000000
        /*077c*/ 	.short	0x010a
        /*077e*/ 	.byte	0x3f
	.zero		1


	//   ....[113]....
        /*0780*/ 	.word	0x0000a870
        /*0784*/ 	.word	0x00000006
        /*0788*/ 	.word	0x00000000
        /*078c*/ 	.short	0x010a
        /*078e*/ 	.byte	0x3f
	.zero		1


	//   ....[114]....
        /*0790*/ 	.word	0x0000a8c0
        /*0794*/ 	.word	0x00000009
        /*0798*/ 	.word	0x00000000
        /*079c*/ 	.short	0x010a
        /*079e*/ 	.byte	0x3f
	.zero		1


	//   ....[115]....
        /*07a0*/ 	.word	0x0000a910
        /*07a4*/ 	.word	0x00000006
        /*07a8*/ 	.word	0x00000000
        /*07ac*/ 	.short	0x010a
        /*07ae*/ 	.byte	0x3f
	.zero		1


	//   ....[116]....
        /*07b0*/ 	.word	0x0000a960
        /*07b4*/ 	.word	0x00000009
        /*07b8*/ 	.word	0x00000000
        /*07bc*/ 	.short	0x010a
        /*07be*/ 	.byte	0x3f
	.zero		1


	//   ....[117]....
        /*07c0*/ 	.word	0x0000a9b0
        /*07c4*/ 	.word	0x00000006
        /*07c8*/ 	.word	0x00000000
        /*07cc*/ 	.short	0x010a
        /*07ce*/ 	.byte	0x3f
	.zero		1


	//   ....[118]....
        /*07d0*/ 	.word	0x0000aa00
        /*07d4*/ 	.word	0x00000009
        /*07d8*/ 	.word	0x00000000
        /*07dc*/ 	.short	0x010a
        /*07de*/ 	.byte	0x3f
	.zero		1


	//   ....[119]....
        /*07e0*/ 	.word	0x0000aa50
        /*07e4*/ 	.word	0x00000006
        /*07e8*/ 	.word	0x00000000
        /*07ec*/ 	.short	0x010a
        /*07ee*/ 	.byte	0x3f
	.zero		1


	//   ....[120]....
        /*07f0*/ 	.word	0x0000aaa0
        /*07f4*/ 	.word	0x00000009
        /*07f8*/ 	.word	0x00000000
        /*07fc*/ 	.short	0x010a
        /*07fe*/ 	.byte	0x3f
	.zero		1


	//   ....[121]....
        /*0800*/ 	.word	0x0000aaf0
        /*0804*/ 	.word	0x00000006
        /*0808*/ 	.word	0x00000000
        /*080c*/ 	.short	0x010a
        /*080e*/ 	.byte	0x3f
	.zero		1


	//   ....[122]....
        /*0810*/ 	.word	0x0000ab40
        /*0814*/ 	.word	0x00000009
        /*0818*/ 	.word	0x00000000
        /*081c*/ 	.short	0x010a
        /*081e*/ 	.byte	0x3f
	.zero		1


	//   ....[123]....
        /*0820*/ 	.word	0x0000ab90
        /*0824*/ 	.word	0x00000006
        /*0828*/ 	.word	0x00000000
        /*082c*/ 	.short	0x010a
        /*082e*/ 	.byte	0x3f
	.zero		1


	//----- nvinfo : EIATTR_NUM_MBARRIERS
	.align		4
.L_28:
        /*0830*/ 	.byte	0x03, 0x38
        /*0832*/ 	.short	0x003a


	//----- nvinfo : EIATTR_EXIT_INSTR_OFFSETS
	.align		4
        /*0834*/ 	.byte	0x04, 0x1c
        /*0836*/ 	.short	(.L_30 - .L_29)


	//   ....[0]....
.L_29:
        /*0838*/ 	.word	0x00000900


	//   ....[1]....
        /*083c*/ 	.word	0x000011c0


	//   ....[2]....
        /*0840*/ 	.word	0x00007db0


	//   ....[3]....
        /*0844*/ 	.word	0x000083e0


	//   ....[4]....
        /*0848*/ 	.word	0x0000a140


	//----- nvinfo : EIATTR_MAX_THREADS
	.align		4
.L_30:
        /*084c*/ 	.byte	0x04, 0x05
        /*084e*/ 	.short	(.L_32 - .L_31)
.L_31:
        /*0850*/ 	.word	0x00000180
        /*0854*/ 	.word	0x00000001
        /*0858*/ 	.word	0x00000001


	//----- nvinfo : EIATTR_CRS_STACK_SIZE
	.align		4
.L_32:
        /*085c*/ 	.byte	0x04, 0x1e
        /*085e*/ 	.short	(.L_34 - .L_33)
.L_33:
        /*0860*/ 	.word	0x00000000


	//----- nvinfo : EIATTR_CBANK_PARAM_SIZE
	.align		4
.L_34:
        /*0864*/ 	.byte	0x03, 0x19
        /*0866*/ 	.short	0x0470


	//----- nvinfo : EIATTR_PARAM_CBANK
	.align		4
        /*0868*/ 	.byte	0x04, 0x0a
        /*086a*/ 	.short	(.L_36 - .L_35)
	.align		4
.L_35:
        /*086c*/ 	.word	index@(.nv.constant0._ZN7cutlass13device_kernelINS_4gemm6kernel13GemmUniversalIN4cute5tupleIJiiiiEEENS1_10collective13CollectiveMmaINS1_37MainloopSm90TmaGmmaWarpSpecializedFP8ILi28ENS5_IJNS4_1CILi1EEESB_SB_EEENS1_35KernelTmaWarpSpecializedCooperativeEEENS5_IJNSA_ILi128EEESF_NSA_ILi32EEEEEENS_12float_e4m3_tENS5_IJlSB_lEEESI_SJ_NS4_8TiledMMAINS4_8MMA_AtomIJNS4_4SM904GMMA31MMA_64x128x32_F32E4M3E4M3_SS_TNILNSN_7ScaleInE1ELSP_1EEEEEENS4_6LayoutINS5_IJNSA_ILi2EEESB_SB_EEENS5_IJSB_NSA_ILi0EEESV_EEEEENS5_IJNS4_10UnderscoreESY_SY_EEEEENS4_13SM90_TMA_LOADENS4_14ComposedLayoutINS4_7SwizzleILi1ELi4ELi3EEENS4_18smem_ptr_flag_bitsILi8EEENSS_INS5_IJNSA_ILi8EEESG_EEENS5_IJSG_SB_EEEEEEEvNS4_8identityES11_S1B_vS1C_EENS_8epilogue10collective6detail29Sm90TmaWarpSpecializedAdapterINS1F_15DefaultEpilogueISI_SJ_SJ_NS1E_6thread17LinearCombinationISI_Li1EffLNS1J_9ScaleType4KindE0ELNS_15FloatRoundStyleE2ESI_EENS1_15EpilogueDefaultEEEEEvvEEEEvNT_6ParamsE)
        /*0870*/ 	.short	0x0210
        /*0872*/ 	.short	0x0470


	//----- nvinfo : EIATTR_SW_WAR
	.align		4
.L_36:
        /*0874*/ 	.byte	0x04, 0x36
        /*0876*/ 	.short	(.L_38 - .L_37)
.L_37:
        /*0878*/ 	.word	0x00000008
.L_38:


//--------------------- .nv.callgraph             --------------------------
	.section	.nv.callgraph,"",@"SHT_CUDA_CALLGRAPH"
	.align	4
	.sectionentsize	8
	.align		4
        /*0000*/ 	.word	0x00000000
	.align		4
        /*0004*/ 	.word	0xffffffff
	.align		4
        /*0008*/ 	.word	0x00000000
	.align		4
        /*000c*/ 	.word	0xfffffffe
	.align		4
        /*0010*/ 	.word	0x00000000
	.align		4
        /*0014*/ 	.word	0xfffffffd
	.align		4
        /*0018*/ 	.word	0x00000000
	.align		4
        /*001c*/ 	.word	0xfffffffc


//--------------------- .nv.constant4             --------------------------
	.section	.nv.constant4,"a",@progbits
	.align	8
	.align		8
.nv.constant4:
        /*0000*/ 	.dword	_ZN40_INTERNAL_4fc5c751_4_k_cu_7e5094c2_230524cuda3std3__45__cpo5beginE
	.align		8
        /*0008*/ 	.dword	_ZN40_INTERNAL_4fc5c751_4_k_cu_7e5094c2_230524cuda3std3__45__cpo3endE
	.align		8
        /*0010*/ 	.dword	_ZN40_INTERNAL_4fc5c751_4_k_cu_7e5094c2_230524cuda3std3__45__cpo6cbeginE
	.align		8
        /*0018*/ 	.dword	_ZN40_INTERNAL_4fc5c751_4_k_cu_7e5094c2_230524cuda3std3__45__cpo4cendE
	.align		8
        /*0020*/ 	.dword	_ZN40_INTERNAL_4fc5c751_4_k_cu_7e5094c2_230524cuda3std3__442_GLOBAL__N__4fc5c751_4_k_cu_7e5094c2_230526ignoreE
	.align		8
        /*0028*/ 	.dword	_ZN40_INTERNAL_4fc5c751_4_k_cu_7e5094c2_230524cuda3std3__419piecewise_constructE
	.align		8
        /*0030*/ 	.dword	_ZN40_INTERNAL_4fc5c751_4_k_cu_7e5094c2_230524cuda3std3__48in_placeE
	.align		8
        /*0038*/ 	.dword	_ZN40_INTERNAL_4fc5c751_4_k_cu_7e5094c2_230524cuda3std6ranges3__45__cpo4swapE
	.align		8
        /*0040*/ 	.dword	_ZN40_INTERNAL_4fc5c751_4_k_cu_7e5094c2_230524cuda3std6ranges3__45__cpo9iter_moveE
	.align		8
        /*0048*/ 	.dword	_ZN40_INTERNAL_4fc5c751_4_k_cu_7e5094c2_230524cute7productE
	.align		8
        /*0050*/ 	.dword	_ZN40_INTERNAL_4fc5c751_4_k_cu_7e5094c2_230524cute1_E


//--------------------- .text._ZN7cutlass13device_kernelINS_4gemm6kernel13GemmUniversalIN4cute5tupleIJiiiiEEENS1_10collective13CollectiveMmaINS1_37MainloopSm90TmaGmmaWarpSpecializedFP8ILi28ENS5_IJNS4_1CILi1EEESB_SB_EEENS1_35KernelTmaWarpSpecializedCooperativeEEENS5_IJNSA_ILi128EEESF_NSA_ILi32EEEEEENS_12float_e4m3_tENS5_IJlSB_lEEESI_SJ_NS4_8TiledMMAINS4_8MMA_AtomIJNS4_4SM904GMMA31MMA_64x128x32_F32E4M3E4M3_SS_TNILNSN_7ScaleInE1ELSP_1EEEEEENS4_6LayoutINS5_IJNSA_ILi2EEESB_SB_EEENS5_IJSB_NSA_ILi0EEESV_EEEEENS5_IJNS4_10UnderscoreESY_SY_EEEEENS4_13SM90_TMA_LOADENS4_14ComposedLayoutINS4_7SwizzleILi1ELi4ELi3EEENS4_18smem_ptr_flag_bitsILi8EEENSS_INS5_IJNSA_ILi8EEESG_EEENS5_IJSG_SB_EEEEEEEvNS4_8identityES11_S1B_vS1C_EENS_8epilogue10collective6detail29Sm90TmaWarpSpecializedAdapterINS1F_15DefaultEpilogueISI_SJ_SJ_NS1E_6thread17LinearCombinationISI_Li1EffLNS1J_9ScaleType4KindE0ELNS_15FloatRoundStyleE2ESI_EENS1_15EpilogueDefaultEEEEEvvEEEEvNT_6ParamsE --------------------------
	.section	.text._ZN7cutlass13device_kernelINS_4gemm6kernel13GemmUniversalIN4cute5tupleIJiiiiEEENS1_10collective13CollectiveMmaINS1_37MainloopSm90TmaGmmaWarpSpecializedFP8ILi28ENS5_IJNS4_1CILi1EEESB_SB_EEENS1_35KernelTmaWarpSpecializedCooperativeEEENS5_IJNSA_ILi128EEESF_NSA_ILi32EEEEEENS_12float_e4m3_tENS5_IJlSB_lEEESI_SJ_NS4_8TiledMMAINS4_8MMA_AtomIJNS4_4SM904GMMA31MMA_64x128x32_F32E4M3E4M3_SS_TNILNSN_7ScaleInE1ELSP_1EEEEEENS4_6LayoutINS5_IJNSA_ILi2EEESB_SB_EEENS5_IJSB_NSA_ILi0EEESV_EEEEENS5_IJNS4_10UnderscoreESY_SY_EEEEENS4_13SM90_TMA_LOADENS4_14ComposedLayoutINS4_7SwizzleILi1ELi4ELi3EEENS4_18smem_ptr_flag_bitsILi8EEENSS_INS5_IJNSA_ILi8EEESG_EEENS5_IJSG_SB_EEEEEEEvNS4_8identityES11_S1B_vS1C_EENS_8epilogue10collective6detail29Sm90TmaWarpSpecializedAdapterINS1F_15DefaultEpilogueISI_SJ_SJ_NS1E_6thread17LinearCombinationISI_Li1EffLNS1J_9ScaleType4KindE0ELNS_15FloatRoundStyleE2ESI_EENS1_15EpilogueDefaultEEEEEvvEEEEvNT_6ParamsE,"ax",@progbits
	.align	128
.text._ZN7cutlass13device_kernelINS_4gemm6kernel13GemmUniversalIN4cute5tupleIJiiiiEEENS1_10collective13CollectiveMmaINS1_37MainloopSm90TmaGmmaWarpSpecializedFP8ILi28ENS5_IJNS4_1CILi1EEESB_SB_EEENS1_35KernelTmaWarpSpecializedCooperativeEEENS5_IJNSA_ILi128EEESF_NSA_ILi32EEEEEENS_12float_e4m3_tENS5_IJlSB_lEEESI_SJ_NS4_8TiledMMAINS4_8MMA_AtomIJNS4_4SM904GMMA31MMA_64x128x32_F32E4M3E4M3_SS_TNILNSN_7ScaleInE1ELSP_1EEEEEENS4_6LayoutINS5_IJNSA_ILi2EEESB_SB_EEENS5_IJSB_NSA_ILi0EEESV_EEEEENS5_IJNS4_10UnderscoreESY_SY_EEEEENS4_13SM90_TMA_LOADENS4_14ComposedLayoutINS4_7SwizzleILi1ELi4ELi3EEENS4_18smem_ptr_flag_bitsILi8EEENSS_INS5_IJNSA_ILi8EEESG_EEENS5_IJSG_SB_EEEEEEEvNS4_8identityES11_S1B_vS1C_EENS_8epilogue10collective6detail29Sm90TmaWarpSpecializedAdapterINS1F_15DefaultEpilogueISI_SJ_SJ_NS1E_6thread17LinearCombinationISI_Li1EffLNS1J_9ScaleType4KindE0ELNS_15FloatRoundStyleE2ESI_EENS1_15EpilogueDefaultEEEEEvvEEEEvNT_6ParamsE:
        .type           _ZN7cutlass13device_kernelINS_4gemm6kernel13GemmUniversalIN4cute5tupleIJiiiiEEENS1_10collective13CollectiveMmaINS1_37MainloopSm90TmaGmmaWarpSpecializedFP8ILi28ENS5_IJNS4_1CILi1EEESB_SB_EEENS1_35KernelTmaWarpSpecializedCooperativeEEENS5_IJNSA_ILi128EEESF_NSA_ILi32EEEEEENS_12float_e4m3_tENS5_IJlSB_lEEESI_SJ_NS4_8TiledMMAINS4_8MMA_AtomIJNS4_4SM904GMMA31MMA_64x128x32_F32E4M3E4M3_SS_TNILNSN_7ScaleInE1ELSP_1EEEEEENS4_6LayoutINS5_IJNSA_ILi2EEESB_SB_EEENS5_IJSB_NSA_ILi0EEESV_EEEEENS5_IJNS4_10UnderscoreESY_SY_EEEEENS4_13SM90_TMA_LOADENS4_14ComposedLayoutINS4_7SwizzleILi1ELi4ELi3EEENS4_18smem_ptr_flag_bitsILi8EEENSS_INS5_IJNSA_ILi8EEESG_EEENS5_IJSG_SB_EEEEEEEvNS4_8identityES11_S1B_vS1C_EENS_8epilogue10collective6detail29Sm90TmaWarpSpecializedAdapterINS1F_15DefaultEpilogueISI_SJ_SJ_NS1E_6thread17LinearCombinationISI_Li1EffLNS1J_9ScaleType4KindE0ELNS_15FloatRoundStyleE2ESI_EENS1_15EpilogueDefaultEEEEEvvEEEEvNT_6ParamsE,@function
        .size           _ZN7cutlass13device_kernelINS_4gemm6kernel13GemmUniversalIN4cute5tupleIJiiiiEEENS1_10collective13CollectiveMmaINS1_37MainloopSm90TmaGmmaWarpSpecializedFP8ILi28ENS5_IJNS4_1CILi1EEESB_SB_EEENS1_35KernelTmaWarpSpecializedCooperativeEEENS5_IJNSA_ILi128EEESF_NSA_ILi32EEEEEENS_12float_e4m3_tENS5_IJlSB_lEEESI_SJ_NS4_8TiledMMAINS4_8MMA_AtomIJNS4_4SM904GMMA31MMA_64x128x32_F32E4M3E4M3_SS_TNILNSN_7ScaleInE1ELSP_1EEEEEENS4_6LayoutINS5_IJNSA_ILi2EEESB_SB_EEENS5_IJSB_NSA_ILi0EEESV_EEEEENS5_IJNS4_10UnderscoreESY_SY_EEEEENS4_13SM90_TMA_LOADENS4_14ComposedLayoutINS4_7SwizzleILi1ELi4ELi3EEENS4_18smem_ptr_flag_bitsILi8EEENSS_INS5_IJNSA_ILi8EEESG_EEENS5_IJSG_SB_EEEEEEEvNS4_8identityES11_S1B_vS1C_EENS_8epilogue10collective6detail29Sm90TmaWarpSpecializedAdapterINS1F_15DefaultEpilogueISI_SJ_SJ_NS1E_6thread17LinearCombinationISI_Li1EffLNS1J_9ScaleType4KindE0ELNS_15FloatRoundStyleE2ESI_EENS1_15EpilogueDefaultEEEEEvvEEEEvNT_6ParamsE,(.L_x_250 - _ZN7cutlass13device_kernelINS_4gemm6kernel13GemmUniversalIN4cute5tupleIJiiiiEEENS1_10collective13CollectiveMmaINS1_37MainloopSm90TmaGmmaWarpSpecializedFP8ILi28ENS5_IJNS4_1CILi1EEESB_SB_EEENS1_35KernelTmaWarpSpecializedCooperativeEEENS5_IJNSA_ILi128EEESF_NSA_ILi32EEEEEENS_12float_e4m3_tENS5_IJlSB_lEEESI_SJ_NS4_8TiledMMAINS4_8MMA_AtomIJNS4_4SM904GMMA31MMA_64x128x32_F32E4M3E4M3_SS_TNILNSN_7ScaleInE1ELSP_1EEEEEENS4_6LayoutINS5_IJNSA_ILi2EEESB_SB_EEENS5_IJSB_NSA_ILi0EEESV_EEEEENS5_IJNS4_10UnderscoreESY_SY_EEEEENS4_13SM90_TMA_LOADENS4_14ComposedLayoutINS4_7SwizzleILi1ELi4ELi3EEENS4_18smem_ptr_flag_bitsILi8EEENSS_INS5_IJNSA_ILi8EEESG_EEENS5_IJSG_SB_EEEEEEEvNS4_8identityES11_S1B_vS1C_EENS_8epilogue10collective6detail29Sm90TmaWarpSpecializedAdapterINS1F_15DefaultEpilogueISI_SJ_SJ_NS1E_6thread17LinearCombinationISI_Li1EffLNS1J_9ScaleType4KindE0ELNS_15FloatRoundStyleE2ESI_EENS1_15EpilogueDefaultEEEEEvvEEEEvNT_6ParamsE)
        .other          _ZN7cutlass13device_kernelINS_4gemm6kernel13GemmUniversalIN4cute5tupleIJiiiiEEENS1_10collective13CollectiveMmaINS1_37MainloopSm90TmaGmmaWarpSpecializedFP8ILi28ENS5_IJNS4_1CILi1EEESB_SB_EEENS1_35KernelTmaWarpSpecializedCooperativeEEENS5_IJNSA_ILi128EEESF_NSA_ILi32EEEEEENS_12float_e4m3_tENS5_IJlSB_lEEESI_SJ_NS4_8TiledMMAINS4_8MMA_AtomIJNS4_4SM904GMMA31MMA_64x128x32_F32E4M3E4M3_SS_TNILNSN_7ScaleInE1ELSP_1EEEEEENS4_6LayoutINS5_IJNSA_ILi2EEESB_SB_EEENS5_IJSB_NSA_ILi0EEESV_EEEEENS5_IJNS4_10UnderscoreESY_SY_EEEEENS4_13SM90_TMA_LOADENS4_14ComposedLayoutINS4_7SwizzleILi1ELi4ELi3EEENS4_18smem_ptr_flag_bitsILi8EEENSS_INS5_IJNSA_ILi8EEESG_EEENS5_IJSG_SB_EEEEEEEvNS4_8identityES11_S1B_vS1C_EENS_8epilogue10collective6detail29Sm90TmaWarpSpecializedAdapterINS1F_15DefaultEpilogueISI_SJ_SJ_NS1E_6thread17LinearCombinationISI_Li1EffLNS1J_9ScaleType4KindE0ELNS_15FloatRoundStyleE2ESI_EENS1_15EpilogueDefaultEEEEEvvEEEEvNT_6ParamsE,@"STO_CUDA_ENTRY STV_DEFAULT"
_ZN7cutlass13device_kernelINS_4gemm6kernel13GemmUniversalIN4cute5tupleIJiiiiEEENS1_10collective13CollectiveMmaINS1_37MainloopSm90TmaGmmaWarpSpecializedFP8ILi28ENS5_IJNS4_1CILi1EEESB_SB_EEENS1_35KernelTmaWarpSpecializedCooperativeEEENS5_IJNSA_ILi128EEESF_NSA_ILi32EEEEEENS_12float_e4m3_tENS5_IJlSB_lEEESI_SJ_NS4_8TiledMMAINS4_8MMA_AtomIJNS4_4SM904GMMA31MMA_64x128x32_F32E4M3E4M3_SS_TNILNSN_7ScaleInE1ELSP_1EEEEEENS4_6LayoutINS5_IJNSA_ILi2EEESB_SB_EEENS5_IJSB_NSA_ILi0EEESV_EEEEENS5_IJNS4_10UnderscoreESY_SY_EEEEENS4_13SM90_TMA_LOADENS4_14ComposedLayoutINS4_7SwizzleILi1ELi4ELi3EEENS4_18smem_ptr_flag_bitsILi8EEENSS_INS5_IJNSA_ILi8EEESG_EEENS5_IJSG_SB_EEEEEEEvNS4_8identityES11_S1B_vS1C_EENS_8epilogue10collective6detail29Sm90TmaWarpSpecializedAdapterINS1F_15DefaultEpilogueISI_SJ_SJ_NS1E_6thread17LinearCombinationISI_Li1EffLNS1J_9ScaleType4KindE0ELNS_15FloatRoundStyleE2ESI_EENS1_15EpilogueDefaultEEEEEvvEEEEvNT_6ParamsE:
[----:B------:R-:W-:Y:S01]  /*0000*/  LDC R1, c[0x0][0x28] ;  /* 0x00000a00ff017b82 */ /* 0x000fe20000000800 */
[----:B------:R-:W0:Y:S01]  /*0010*/  S2R R0, SR_TID.X ;  /* 0x0000000000007919 */ /* 0x000e220000002100 */
[----:B------:R-:W-:Y:S01]  /*0020*/  ELECT P0, URZ, PT ;  /* 0x00000000003f782f */ /* 0x000fe20003800000 */
[----:B------:R-:W-:Y:S01]  /*0030*/  BSSY B0, `(.L_x_0) ;  /* 0x000000f000007945 */ /* 0x000fe20003800000 */
[--C-:B0-----:R-:W-:Y:S02]  /*0040*/  SHF.R.U32.HI R2, RZ, 0x5, R0.reuse ;  /* 0x00000005ff027819 */ /* 0x101fe40000011600 */
[----:B------:R-:W-:-:S03]  /*0050*/  SHF.R.U32.HI R3, RZ, 0x7, R0 ;  /* 0x00000007ff037819 */ /* 0x000fc60000011600 */
[----:B------:R-:W0:Y:S04]  /*0060*/  SHFL.IDX PT, R5, R2, RZ, 0x1f ;  /* 0x00001fff02057589 */ /* 0x000e2800000e0000 */
[----:B------:R1:W2:Y:S01]  /*0070*/  SHFL.IDX PT, R6, R3, RZ, 0x1f ;  /* 0x00001fff03067589 */ /* 0x0002a200000e0000 */
[----:B0-----:R-:W-:-:S13]  /*0080*/  ISETP.NE.OR P0, PT, R5, RZ, !P0 ;  /* 0x000000ff0500720c */ /* 0x001fda0004705670 */
[----:B-12---:R-:W-:Y:S05]  /*0090*/  @P0 BRA `(.L_x_1) ;  /* 0x0000000000200947 */ /* 0x006fea0003800000 */
[----:B------:R-:W-:Y:S02]  /*00a0*/  ULDC.64 UR4, c[0x0][0x198] ;  /* 0x0000660000047ab9 */ /* 0x000fe40000000a00 */
[----:B------:R-:W-:Y:S02]  /*00b0*/  UIADD3 UR6, UP0, UR4, 0xf0, URZ ;  /* 0x000000f004067890 */ /* 0x000fe4000ff1e03f */
[----:B------:R-:W-:Y:S02]  /*00c0*/  UIADD3 UR4, UP1, UR4, 0x1f0, URZ ;  /* 0x000001f004047890 */ /* 0x000fe4000ff3e03f */
[----:B------:R-:W-:Y:S02]  /*00d0*/  UIADD3.X UR7, URZ, UR5, URZ, UP0, !UPT ;  /* 0x000000053f077290 */ /* 0x000fe400087fe43f */
[----:B------:R-:W-:-:S07]  /*00e0*/  UIADD3.X UR5, URZ, UR5, URZ, UP1, !UPT ;  /* 0x000000053f057290 */ /* 0x000fce0008ffe43f */
[----:B------:R0:W-:Y:S02]  /*00f0*/  UTMACCTL.PF [UR6] ;  /* 0x00000000060079b9 */ /* 0x0001e40008040000 */
[----:B------:R0:W-:Y:S02]  /*0100*/  UTMACCTL.PF [UR4] ;  /* 0x00000000040079b9 */ /* 0x0001e40008040000 */
[----:B0-----:R-:W-:Y:S01]  /*0110*/  NOP ;  /* 0x0000000000007918 */ /* 0x001fe20000000000 */
.L_x_1:
[----:B------:R-:W-:Y:S05]  /*0120*/  BSYNC B0 ;  /* 0x0000000000007941 */ /* 0x000fea0003800000 */
.L_x_0:
[----:B------:R-:W0:Y:S02]  /*0130*/  SHFL.IDX PT, R3, R2, RZ, 0x1f ;  /* 0x00001fff02037589 */ /* 0x000e2400000e0000 */
[----:B0-----:R-:W-:-:S13]  /*0140*/  ISETP.NE.AND P0, PT, R3, RZ, PT ;  /* 0x000000ff0300720c */ /* 0x001fda0003f05270 */
[----:B------:R-:W-:Y:S05]  /*0150*/  @P0 BRA `(.L_x_2) ;  /* 0x0000000400240947 */ /* 0x000fea0003800000 */
[----:B------:R-:W-:Y:S01]  /*0160*/  ELECT P0, URZ, PT ;  /* 0x00000000003f782f */ /* 0x000fe20003800000 */
[----:B------:R-:W-:-:S12]  /*0170*/  BSSY B0, `(.L_x_2) ;  /* 0x0000047000007945 */ /* 0x000fd80003800000 */
[----:B------:R-:W-:Y:S05]  /*0180*/  @!P0 BRA `(.L_x_3) ;  /* 0x0000000400148947 */ /* 0x000fea0003800000 */
[----:B------:R-:W0:Y:S01]  /*0190*/  S2UR UR8, SR_CgaCtaId ;  /* 0x00000000000879c3 */ /* 0x000e220000008800 */
[----:B------:R-:W-:Y:S01]  /*01a0*/  UMOV UR4, 0x400 ;  /* 0x0000040000047882 */ /* 0x000fe20000000000 */
[----:B------:R-:W-:Y:S01]  /*01b0*/  UMOV UR5, 0x1 ;  /* 0x0000000100057882 */ /* 0x000fe20000000000 */
[----:B------:R-:W-:Y:S02]  /*01c0*/  UMOV UR6, 0x100 ;  /* 0x0000010000067882 */ /* 0x000fe40000000000 */
[----:B------:R-:W-:-:S04]  /*01d0*/  UIADD3 UR6, -UR6, 0x100000, URZ ;  /* 0x0010000006067890 */ /* 0x000fc8000fffe13f */
[----:B------:R-:W-:Y:S02]  /*01e0*/  USHF.L.U32 UR7, UR6, 0xb, URZ ;  /* 0x0000000b06077899 */ /* 0x000fe4000800063f */
[----:B------:R-:W-:Y:S02]  /*01f0*/  USHF.L.U32 UR6, UR6, 0x1, URZ ;  /* 0x0000000106067899 */ /* 0x000fe4000800063f */
[----:B0-----:R-:W-:Y:S02]  /*0200*/  ULEA UR8, UR8, UR4, 0x18 ;  /* 0x0000000408087291 */ /* 0x001fe4000f8ec03f */
[----:B------:R-:W-:-:S04]  /*0210*/  UIADD3 UR4, -UR5, 0x100000, URZ ;  /* 0x0010000005047890 */ /* 0x000fc8000fffe13f */
[----:B------:R-:W-:Y:S02]  /*0220*/  USHF.L.U32 UR5, UR4, 0xb, URZ ;  /* 0x0000000b04057899 */ /* 0x000fe4000800063f */
[----:B------:R-:W-:Y:S01]  /*0230*/  USHF.L.U32 UR4, UR4, 0x1, URZ ;  /* 0x0000000104047899 */ /* 0x000fe2000800063f */
[----:B------:R-:W0:Y:S11]  /*0240*/  FENCE.VIEW.ASYNC.S ;  /* 0x00000000000073c6 */ /* 0x000e360000000000 */
[----:B0-----:R0:W1:Y:S01]  /*0250*/  SYNCS.EXCH.64 URZ, [UR8], UR4 ;  /* 0x00000004083f75b2 */ /* 0x0010620008000100 */
[----:B------:R0:W2:Y:S01]  /*0260*/  SYNCS.EXCH.64 URZ, [UR8+0xe0], UR6 ;  /* 0x0000e006083f75b2 */ /* 0x0000a20008000100 */
[----:B------:R0:W3:Y:S01]  /*0270*/  SYNCS.EXCH.64 URZ, [UR8+0x8], UR4 ;  /* 0x00000804083f75b2 */ /* 0x0000e20008000100 */
[----:B------:R0:W4:Y:S01]  /*0280*/  SYNCS.EXCH.64 URZ, [UR8+0xe8], UR6 ;  /* 0x0000e806083f75b2 */ /* 0x0001220008000100 */
[----:B------:R0:W0:Y:S01]  /*0290*/  SYNCS.EXCH.64 URZ, [UR8+0x10], UR4 ;  /* 0x00001004083f75b2 */ /* 0x0000220008000100 */
        /* <DEDUP_REMOVED lines=51> */
[----:B-1234-:R-:W-:Y:S01]  /*05d0*/  NOP ;  /* 0x0000000000007918 */ /* 0x01efe20000000000 */
.L_x_3:
[----:B0-----:R-:W-:Y:S05]  /*05e0*/  BSYNC B0 ;  /* 0x0000000000007941 */ /* 0x001fea0003800000 */
.L_x_2:
[----:B------:R-:W0:Y:S01]  /*05f0*/  SHFL.IDX PT, R2, R2, RZ, 0x1f ;  /* 0x00001fff02027589 */ /* 0x000e2200000e0000 */
[----:B------:R-:W1:Y:S01]  /*0600*/  LDC R3, c[0x0][0x65c] ;  /* 0x00019700ff037b82 */ /* 0x000e620000000800 */
[----:B------:R-:W-:Y:S02]  /*0610*/  ELECT P0, URZ, PT ;  /* 0x00000000003f782f */ /* 0x000fe40003800000 */
[----:B------:R-:W-:Y:S01]  /*0620*/  SHF.R.S32.HI R4, RZ, 0x1f, R5 ;  /* 0x0000001fff047819 */ /* 0x000fe20000011405 */
[----:B------:R-:W2:Y:S01]  /*0630*/  S2R R10, SR_CTAID.Y ;  /* 0x00000000000a7919 */ /* 0x000ea20000002600 */
[----:B------:R-:W-:Y:S01]  /*0640*/  UMOV UR4, 0x20 ;  /* 0x0000002000047882 */ /* 0x000fe20000000000 */
[C---:B------:R-:W-:Y:S01]  /*0650*/  ISETP.NE.AND P3, PT, R6.reuse, RZ, PT ;  /* 0x000000ff0600720c */ /* 0x040fe20003f65270 */
[----:B------:R-:W-:Y:S01]  /*0660*/  VIADD R11, R6, 0xffffffff ;  /* 0xffffffff060b7836 */ /* 0x000fe20000000000 */
[----:B------:R-:W3:Y:S01]  /*0670*/  S2R R8, SR_CTAID.X ;  /* 0x0000000000087919 */ /* 0x000ee20000002500 */
[----:B------:R-:W-:Y:S01]  /*0680*/  LEA.HI R4, R4, R5, RZ, 0x2 ;  /* 0x0000000504047211 */ /* 0x000fe200078f10ff */
[----:B------:R-:W-:Y:S01]  /*0690*/  NOP ;  /* 0x0000000000007918 */ /* 0x000fe20000000000 */
[----:B------:R-:W-:Y:S01]  /*06a0*/  NOP ;  /* 0x0000000000007918 */ /* 0x000fe20000000000 */
[----:B------:R-:W-:-:S02]  /*06b0*/  ISETP.GE.U32.AND P1, PT, R11, 0x2, PT ;  /* 0x000000020b00780c */ /* 0x000fc40003f26070 */
[----:B------:R-:W-:-:S05]  /*06c0*/  LOP3.LUT R4, R4, 0xfffffffc, RZ, 0xc0, !PT ;  /* 0xfffffffc04047812 */ /* 0x000fca00078ec0ff */
[----:B------:R-:W-:Y:S01]  /*06d0*/  IMAD.IADD R5, R5, 0x1, -R4 ;  /* 0x0000000105057824 */ /* 0x000fe200078e0a04 */
[----:B0-----:R-:W-:Y:S02]  /*06e0*/  ISETP.NE.OR P0, PT, R2, RZ, !P0 ;  /* 0x000000ff0200720c */ /* 0x001fe40004705670 */
[----:B-1----:R-:W-:-:S11]  /*06f0*/  ISETP.NE.AND P2, PT, R3, 0x1, PT ;  /* 0x000000010300780c */ /* 0x002fd60003f45270 */
[----:B------:R-:W-:Y:S01]  /*0700*/  VOTEU.ALL UP0, P0 ;  /* 0x00000000003f7886 */ /* 0x000fe20000000000 */
[----:B------:R-:W-:Y:S01]  /*0710*/  VOTEU.ALL UP1, P0 ;  /* 0x00000000003f7886 */ /* 0x000fe20000020000 */
[----:B------:R-:W3:Y:S01]  /*0720*/  @P2 LDC R9, c[0x0][0x10] ;  /* 0x00000400ff092b82 */ /* 0x000ee20000000800 */
[----:B--2---:R-:W-:Y:S02]  /*0730*/  @P2 IMAD.MOV.U32 R2, RZ, RZ, R10 ;  /* 0x000000ffff022224 */ /* 0x004fe400078e000a */
[----:B------:R-:W-:Y:S01]  /*0740*/  @!UP0 UMOV UR6, 0x400 ;  /* 0x0000040000068882 */ /* 0x000fe20000000000 */
[----:B------:R-:W-:-:S04]  /*0750*/  @!UP0 UIADD3 UR4, -UR4, 0x100000, URZ ;  /* 0x0010000004048890 */ /* 0x000fc8000fffe13f */
[----:B------:R-:W-:Y:S02]  /*0760*/  @!UP0 USHF.L.U32 UR5, UR4, 0xb, URZ ;  /* 0x0000000b04058899 */ /* 0x000fe4000800063f */
[----:B------:R-:W-:Y:S01]  /*0770*/  @!UP0 USHF.L.U32 UR4, UR4, 0x1, URZ ;  /* 0x0000000104048899 */ /* 0x000fe2000800063f */
[----:B------:R-:W-:Y:S02]  /*0780*/  @P2 IMAD.MOV.U32 R3, RZ, RZ, RZ ;  /* 0x000000ffff032224 */ /* 0x000fe400078e00ff */
[----:B------:R-:W-:Y:S01]  /*0790*/  @P2 IMAD.MOV.U32 R13, RZ, RZ, RZ ;  /* 0x000000ffff0d2224 */ /* 0x000fe200078e00ff */
[----:B------:R-:W0:Y:S08]  /*07a0*/  @!UP0 S2UR UR7, SR_CgaCtaId ;  /* 0x00000000000789c3 */ /* 0x000e300000008800 */
[----:B------:R-:W1:Y:S01]  /*07b0*/  @!P2 LDC R7, c[0x0][0xc] ;  /* 0x00000300ff07ab82 */ /* 0x000e620000000800 */
[----:B---3--:R-:W-:-:S04]  /*07c0*/  @P2 IMAD.WIDE.U32 R2, R8, R9, R2 ;  /* 0x0000000908022225 */ /* 0x008fc800078e0002 */
[----:B------:R-:W-:Y:S02]  /*07d0*/  IMAD.MOV.U32 R9, RZ, RZ, RZ ;  /* 0x000000ffff097224 */ /* 0x000fe400078e00ff */
[----:B------:R-:W-:Y:S01]  /*07e0*/  @P2 IMAD.IADD R3, R3, 0x1, R13 ;  /* 0x0000000103032824 */ /* 0x000fe200078e020d */
[----:B0-----:R-:W-:Y:S01]  /*07f0*/  @!UP0 ULEA UR6, UR7, UR6, 0x18 ;  /* 0x0000000607068291 */ /* 0x001fe2000f8ec03f */
[----:B------:R-:W-:Y:S01]  /*0800*/  VOTEU.ALL UP0, P0 ;  /* 0x00000000003f7886 */ /* 0x000fe20000000000 */
[----:B------:R-:W-:-:S04]  /*0810*/  ISETP.NE.AND P0, PT, R5, 0x3, PT ;  /* 0x000000030500780c */ /* 0x000fc80003f05270 */
[----:B------:R-:W-:-:S04]  /*0820*/  ISETP.EQ.OR P0, PT, R5, RZ, !P0 ;  /* 0x000000ff0500720c */ /* 0x000fc80004702670 */
[----:B------:R-:W-:Y:S01]  /*0830*/  ISETP.EQ.AND P0, PT, R6, RZ, P0 ;  /* 0x000000ff0600720c */ /* 0x000fe20000702270 */
[----:B------:R-:W0:Y:S02]  /*0840*/  FENCE.VIEW.ASYNC.S ;  /* 0x00000000000073c6 */ /* 0x000e240000000000 */
[----:B0-----:R0:W2:Y:S01]  /*0850*/  @!UP0 SYNCS.EXCH.64 URZ, [UR6+0x1d0], UR4 ;  /* 0x0001d004063f85b2 */ /* 0x0010a20008000100 */
[----:B-1----:R-:W-:Y:S01]  /*0860*/  @!P2 IMAD.WIDE.U32 R6, R7, R10, R8 ;  /* 0x0000000a0706a225 */ /* 0x002fe200078e0008 */
[----:B------:R-:W-:-:S03]  /*0870*/  SEL R4, RZ, 0x1, !P0 ;  /* 0x00000001ff047807 */ /* 0x000fc60004000000 */
[----:B------:R-:W-:Y:S02]  /*0880*/  @!P2 IMAD.MOV.U32 R2, RZ, RZ, R6 ;  /* 0x000000ffff02a224 */ /* 0x000fe400078e0006 */
[----:B------:R-:W-:Y:S01]  /*0890*/  @!P2 IMAD.MOV.U32 R3, RZ, RZ, R7 ;  /* 0x000000ffff03a224 */ /* 0x000fe200078e0007 */
[----:B------:R-:W-:Y:S01]  /*08a0*/  SEL R4, R4, 0x2, P1 ;  /* 0x0000000204047807 */ /* 0x000fe20000800000 */
[----:B------:R0:W2:Y:S01]  /*08b0*/  @!UP1 SYNCS.EXCH.64 URZ, [UR6+0x1d8], UR4 ;  /* 0x0001d804063f95b2 */ /* 0x0000a20008000100 */
[----:B------:R-:W-:Y:S01]  /*08c0*/  NOP ;  /* 0x0000000000007918 */ /* 0x000fe20000000000 */
[----:B--2---:R-:W-:Y:S06]  /*08d0*/  BAR.SYNC.DEFER_BLOCKING 0x0 ;  /* 0x0000000000007b1d */ /* 0x004fec0000010000 */
[----:B------:R-:W-:Y:S05]  /*08e0*/  @!P3 BRA `(.L_x_4) ;  /* 0x000000740034b947 */ /* 0x000fea0003800000 */
[----:B------:R-:W-:-:S13]  /*08f0*/  ISETP.GT.U32.AND P0, PT, R11, 0x1, PT ;  /* 0x000000010b00780c */ /* 0x000fda0003f04070 */
[----:B0-----:R-:W-:Y:S05]  /*0900*/  @P0 EXIT ;  /* 0x000000000000094d */ /* 0x001fea0003800000 */
[----:B------:R-:W-:Y:S01]  /*0910*/  ULDC.64 UR4, c[0x0][0x650] ;  /* 0x0001940000047ab9 */ /* 0x000fe20000000a00 */
[----:B------:R-:W-:Y:S01]  /*0920*/  PRMT R12, RZ, 0x7610, R12 ;  /* 0x00007610ff0c7816 */ /* 0x000fe2000000000c */
[----:B------:R-:W-:Y:S01]  /*0930*/  IMAD.MOV.U32 R6, RZ, RZ, -0x1 ;  /* 0xffffffffff067424 */ /* 0x000fe200078e00ff */
[----:B------:R-:W-:Y:S01]  /*0940*/  ISETP.GE.U32.AND P0, PT, R2, UR4, PT ;  /* 0x0000000402007c0c */ /* 0x000fe2000bf06070 */
[----:B------:R-:W-:Y:S02]  /*0950*/  IMAD.MOV.U32 R7, RZ, RZ, -0x1 ;  /* 0xffffffffff077424 */ /* 0x000fe400078e00ff */
[----:B------:R-:W-:Y:S01]  /*0960*/  IMAD.MOV.U32 R5, RZ, RZ, -0x1 ;  /* 0xffffffffff057424 */ /* 0x000fe200078e00ff */
[----:B------:R-:W-:-:S13]  /*0970*/  ISETP.GE.U32.AND.EX P0, PT, R3, UR5, PT, P0 ;  /* 0x0000000503007c0c */ /* 0x000fda000bf06100 */
[----:B------:R-:W-:Y:S05]  /*0980*/  @P0 BRA `(.L_x_5) ;  /* 0x00000004005c0947 */ /* 0x000fea0003800000 */
[----:B------:R-:W0:Y:S01]  /*0990*/  LDC.64 R16, c[0x0][0x628] ;  /* 0x00018a00ff107b82 */ /* 0x000e220000000a00 */
[----:B------:R-:W-:Y:S02]  /*09a0*/  IMAD.MOV.U32 R6, RZ, RZ, R2 ;  /* 0x000000ffff067224 */ /* 0x000fe400078e0002 */
[----:B------:R-:W-:-:S05]  /*09b0*/  IMAD.MOV.U32 R7, RZ, RZ, R3 ;  /* 0x000000ffff077224 */ /* 0x000fca00078e0003 */
[----:B------:R-:W1:Y:S08]  /*09c0*/  LDC R18, c[0x0][0x630] ;  /* 0x00018c00ff127b82 */ /* 0x000e700000000800 */
[----:B------:R-:W2:Y:S01]  /*09d0*/  LDC.64 R20, c[0x0][0x620] ;  /* 0x00018800ff147b82 */ /* 0x000ea20000000a00 */
[----:B0-----:R-:W-:-:S04]  /*09e0*/  ISETP.NE.U32.AND P0, PT, R16, RZ, PT ;  /* 0x000000ff1000720c */ /* 0x001fc80003f05070 */
[----:B------:R-:W-:-:S13]  /*09f0*/  ISETP.NE.AND.EX P0, PT, R17, RZ, PT, P0 ;  /* 0x000000ff1100720c */ /* 0x000fda0003f05300 */
[----:B-12---:R-:W-:Y:S05]  /*0a00*/  @!P0 BRA `(.L_x_6) ;  /* 0x0000000000288947 */ /* 0x006fea0003800000 */
[----:B------:R-:W0:Y:S02]  /*0a10*/  LDC R5, c[0x0][0x634] ;  /* 0x00018d00ff057b82 */ /* 0x000e240000000800 */
[----:B0-----:R-:W-:-:S05]  /*0a20*/  IADD3 R5, P0, R2, R5, RZ ;  /* 0x0000000502057210 */ /* 0x001fca0007f1e0ff */
[----:B------:R-:W-:-:S04]  /*0a30*/  IMAD.X R11, RZ, RZ, R3, P0 ;  /* 0x000000ffff0b7224 */ /* 0x000fc800000e0603 */
[----:B------:R-:W-:-:S04]  /*0a40*/  IMAD.WIDE.U32 R6, R11, R16, RZ ;  /* 0x000000100b067225 */ /* 0x000fc800078e00ff */
[----:B------:R-:W-:-:S04]  /*0a50*/  IMAD.WIDE.U32 R12, P0, R5, R17, R6 ;  /* 0x00000011050c7225 */ /* 0x000fc80007800006 */
[----:B------:R-:W-:-:S04]  /*0a60*/  IMAD.WIDE.U32 R6, R5, R16, RZ ;  /* 0x0000001005067225 */ /* 0x000fc800078e00ff */
[----:B------:R-:W-:Y:S01]  /*0a70*/  IMAD.X R15, RZ, RZ, RZ, P0 ;  /* 0x000000ffff0f7224 */ /* 0x000fe200000e06ff */
[----:B------:R-:W-:Y:S01]  /*0a80*/  IADD3 RZ, P0, R7, R12, RZ ;  /* 0x0000000c07ff7210 */ /* 0x000fe20007f1e0ff */
[----:B------:R-:W-:-:S04]  /*0a90*/  IMAD.MOV.U32 R14, RZ, RZ, R13 ;  /* 0x000000ffff0e7224 */ /* 0x000fc800078e000d */
[----:B------:R-:W-:-:S08]  /*0aa0*/  IMAD.WIDE.U32.X R6, R11, R17, R14, P0 ;  /* 0x000000110b067225 */ /* 0x000fd000000e040e */
.L_x_6:
[--C-:B------:R-:W-:Y:S01]  /*0ab0*/  SHF.R.U64 R26, R6, R18, R7.reuse ;  /* 0x00000012061a7219 */ /* 0x100fe20000001207 */
[----:B------:R-:W0:Y:S01]  /*0ac0*/  LDC.64 R22, c[0x0][0x640] ;  /* 0x00019000ff167b82 */ /* 0x000e220000000a00 */
[----:B------:R-:W-:Y:S01]  /*0ad0*/  I2FP.F32.U32 R5, R8 ;  /* 0x0000000800057245 */ /* 0x000fe20000201000 */
[----:B------:R-:W-:Y:S01]  /*0ae0*/  ULDC UR4, c[0x0][0x150] ;  /* 0x0000540000047ab9 */ /* 0x000fe20000000800 */
[----:B------:R-:W-:Y:S02]  /*0af0*/  SHF.R.U32.HI R6, RZ, R18, R7 ;  /* 0x00000012ff067219 */ /* 0x000fe40000011607 */
[----:B------:R-:W-:Y:S01]  /*0b00*/  IADD3 R11, P0, RZ, -R26, RZ ;  /* 0x8000001aff0b7210 */ /* 0x000fe20007f1e0ff */
[----:B------:R-:W-:Y:S01]  /*0b10*/  FMUL R5, R5, UR4 ;  /* 0x0000000405057c20 */ /* 0x000fe20008400000 */
[----:B------:R-:W-:Y:S01]  /*0b20*/  ULDC UR4, c[0x0][0x154] ;  /* 0x0000550000047ab9 */ /* 0x000fe20000000800 */
[----:B------:R-:W1:Y:S02]  /*0b30*/  LDC R14, c[0x0][0x618] ;  /* 0x00018600ff0e7b82 */ /* 0x000e640000000800 */
[----:B------:R-:W-:-:S02]  /*0b40*/  IMAD.X R13, RZ, RZ, ~R6, P0 ;  /* 0x000000ffff0d7224 */ /* 0x000fc400000e0e06 */
[----:B------:R-:W2:Y:S01]  /*0b50*/  F2I.U32.TRUNC.NTZ R5, R5 ;  /* 0x0000000500057305 */ /* 0x000ea2000020f000 */
[----:B------:R-:W-:-:S03]  /*0b60*/  IMAD.WIDE.U32 R6, R11, R20, R2 ;  /* 0x000000140b067225 */ /* 0x000fc600078e0002 */
[----:B------:R-:W3:Y:S01]  /*0b70*/  LDC R9, c[0x0][0x144] ;  /* 0x00005100ff097b82 */ /* 0x000ee20000000800 */
[----:B------:R-:W-:-:S04]  /*0b80*/  IMAD R12, R13, R20, RZ ;  /* 0x000000140d0c7224 */ /* 0x000fc800078e02ff */
[----:B------:R-:W-:Y:S02]  /*0b90*/  IMAD R11, R11, R21, R12 ;  /* 0x000000150b0b7224 */ /* 0x000fe400078e020c */
[----:B------:R-:W-:Y:S01]  /*0ba0*/  IMAD.MOV.U32 R12, RZ, RZ, 0x1 ;  /* 0x00000001ff0c7424 */ /* 0x000fe200078e00ff */
[----:B------:R-:W4:Y:S01]  /*0bb0*/  LDC R18, c[0x0][0x608] ;  /* 0x00018200ff127b82 */ /* 0x000f220000000800 */
[----:B------:R-:W-:Y:S01]  /*0bc0*/  IMAD.IADD R11, R7, 0x1, R11 ;  /* 0x00000001070b7824 */ /* 0x000fe200078e020b */
[----:B0-----:R-:W-:Y:S01]  /*0bd0*/  ISETP.NE.U32.AND P0, PT, R22, RZ, PT ;  /* 0x000000ff1600720c */ /* 0x001fe20003f05070 */
[----:B--2---:R-:W-:-:S03]  /*0be0*/  IMAD.MOV R7, RZ, RZ, -R5 ;  /* 0x000000ffff077224 */ /* 0x004fc600078e0a05 */
[----:B------:R-:W-:Y:S02]  /*0bf0*/  ISETP.NE.AND.EX P0, PT, R23, RZ, PT, P0 ;  /* 0x000000ff1700720c */ /* 0x000fe40003f05300 */
[----:B------:R-:W0:Y:S01]  /*0c00*/  LDC R13, c[0x0][0x658] ;  /* 0x00019600ff0d7b82 */ /* 0x000e220000000800 */
[--C-:B-1----:R-:W-:Y:S02]  /*0c10*/  SHF.R.U64 R16, R6, R14, R11.reuse ;  /* 0x0000000e06107219 */ /* 0x102fe4000000120b */
[----:B------:R-:W-:Y:S02]  /*0c20*/  I2FP.F32.U32 R6, R10 ;  /* 0x0000000a00067245 */ /* 0x000fe40000201000 */
[----:B------:R-:W-:-:S03]  /*0c30*/  SHF.R.U32.HI R11, RZ, R14, R11 ;  /* 0x0000000eff0b7219 */ /* 0x000fc6000001160b */
[----:B------:R-:W1:Y:S01]  /*0c40*/  LDC R17, c[0x0][0x148] ;  /* 0x00005200ff117b82 */ /* 0x000e620000000800 */
[----:B---3--:R-:W-:Y:S02]  /*0c50*/  IMAD R5, R9, R7, R8 ;  /* 0x0000000709057224 */ /* 0x008fe400078e0208 */
[----:B------:R-:W-:Y:S01]  /*0c60*/  FMUL R7, R6, UR4 ;  /* 0x0000000406077c20 */ /* 0x000fe20008400000 */
[----:B------:R-:W-:-:S03]  /*0c70*/  IMAD.MOV.U32 R6, RZ, RZ, -0x1 ;  /* 0xffffffffff067424 */ /* 0x000fc600078e00ff */
[----:B------:R2:W3:Y:S01]  /*0c80*/  F2I.U32.TRUNC.NTZ R15, R7 ;  /* 0x00000007000f7305 */ /* 0x0004e2000020f000 */
[----:B------:R-:W1:Y:S01]  /*0c90*/  LDC R21, c[0x0][0x600] ;  /* 0x00018000ff157b82 */ /* 0x000e620000000800 */
[-CC-:B----4-:R-:W-:Y:S02]  /*0ca0*/  SHF.R.U64 R27, R16, R18.reuse, R11.reuse ;  /* 0x00000012101b7219 */ /* 0x190fe4000000120b */
[----:B------:R-:W-:-:S05]  /*0cb0*/  SHF.R.U32.HI R8, RZ, R18, R11 ;  /* 0x00000012ff087219 */ /* 0x000fca000001160b */
[----:B------:R-:W4:Y:S01]  /*0cc0*/  LDC R20, c[0x0][0x648] ;  /* 0x00019200ff147b82 */ /* 0x000f220000000800 */
[-CC-:B0-----:R-:W-:Y:S02]  /*0cd0*/  SHF.R.U64 R18, R27, R13.reuse, R8.reuse ;  /* 0x0000000d1b127219 */ /* 0x181fe40000001208 */
[-C--:B------:R-:W-:Y:S02]  /*0ce0*/  SHF.L.U32 R6, R6, R13.reuse, RZ ;  /* 0x0000000d06067219 */ /* 0x080fe400000006ff */
[-C--:B------:R-:W-:Y:S02]  /*0cf0*/  SHF.R.U32.HI R8, RZ, R13.reuse, R8 ;  /* 0x0000000dff087219 */ /* 0x080fe40000011608 */
[----:B------:R-:W-:Y:S01]  /*0d00*/  LOP3.LUT R14, RZ, R6, RZ, 0x33, !PT ;  /* 0x00000006ff0e7212 */ /* 0x000fe200078e33ff */
[----:B------:R-:W0:Y:S01]  /*0d10*/  LDC R25, c[0x0][0x638] ;  /* 0x00018e00ff197b82 */ /* 0x000e220000000800 */
[----:B------:R-:W-:Y:S01]  /*0d20*/  SHF.L.U32 R11, R12, R13, RZ ;  /* 0x0000000d0c0b7219 */ /* 0x000fe200000006ff */
[----:B------:R-:W-:-:S02]  /*0d30*/  IMAD.MOV.U32 R6, RZ, RZ, R18 ;  /* 0x000000ffff067224 */ /* 0x000fc400078e0012 */
[----:B--2---:R-:W-:-:S04]  /*0d40*/  IMAD.MOV.U32 R7, RZ, RZ, R8 ;  /* 0x000000ffff077224 */ /* 0x004fc800078e0008 */
[----:B------:R-:W2:Y:S01]  /*0d50*/  LDC R24, c[0x0][0x610] ;  /* 0x00018400ff187b82 */ /* 0x000ea20000000800 */
[----:B---3--:R-:W-:Y:S05]  /*0d60*/  @!P0 BRA `(.L_x_7) ;  /* 0x0000000000288947 */ /* 0x008fea0003800000 */
[----:B------:R-:W3:Y:S02]  /*0d70*/  LDC R13, c[0x0][0x64c] ;  /* 0x00019300ff0d7b82 */ /* 0x000ee40000000800 */
[----:B---3--:R-:W-:-:S05]  /*0d80*/  IADD3 R13, P0, R18, R13, RZ ;  /* 0x0000000d120d7210 */ /* 0x008fca0007f1e0ff */
        /* <DEDUP_REMOVED lines=8> */
.L_x_7:
[----:B----4-:R-:W-:Y:S01]  /*0e10*/  SHF.R.U64 R6, R6, R20, R7 ;  /* 0x0000001406067219 */ /* 0x010fe20000001207 */
[----:B-1----:R-:W-:Y:S01]  /*0e20*/  VIADD R7, R21, 0xffffffff ;  /* 0xffffffff15077836 */ /* 0x002fe20000000000 */
[----:B------:R-:W-:Y:S01]  /*0e30*/  LOP3.LUT R14, R27, R14, RZ, 0xc0, !PT ;  /* 0x0000000e1b0e7212 */ /* 0x000fe200078ec0ff */
[----:B------:R-:W-:Y:S02]  /*0e40*/  IMAD.MOV R15, RZ, RZ, -R15 ;  /* 0x000000ffff0f7224 */ /* 0x000fe400078e0a0f */
[----:B------:R-:W-:Y:S01]  /*0e50*/  IMAD.MOV R8, RZ, RZ, -R6 ;  /* 0x000000ffff087224 */ /* 0x000fe200078e0a06 */
[----:B------:R-:W-:Y:S01]  /*0e60*/  LOP3.LUT R7, R16, R7, RZ, 0xc0, !PT ;  /* 0x0000000710077212 */ /* 0x000fe200078ec0ff */
[----:B------:R-:W-:Y:S02]  /*0e70*/  IMAD R14, R11, R6, R14 ;  /* 0x000000060b0e7224 */ /* 0x000fe400078e020e */
[----:B------:R-:W-:Y:S02]  /*0e80*/  @P2 IMAD R5, R17, R15, R10 ;  /* 0x0000000f11052224 */ /* 0x000fe400078e020a */
[----:B0-----:R-:W-:-:S02]  /*0e90*/  IMAD R6, R8, R25, R18 ;  /* 0x0000001908067224 */ /* 0x001fc400078e0212 */
[----:B--2---:R-:W-:Y:S02]  /*0ea0*/  IMAD R5, R14, R24, R5 ;  /* 0x000000180e057224 */ /* 0x004fe400078e0205 */
[----:B------:R-:W-:Y:S02]  /*0eb0*/  IMAD R6, R6, R21, R7 ;  /* 0x0000001506067224 */ /* 0x000fe400078e0207 */
[----:B------:R-:W-:-:S03]  /*0ec0*/  IMAD.MOV.U32 R12, RZ, RZ, 0x1 ;  /* 0x00000001ff0c7424 */ /* 0x000fc600078e00ff */
[----:B------:R-:W-:Y:S02]  /*0ed0*/  SEL R7, R6, R5, !P2 ;  /* 0x0000000506077207 */ /* 0x000fe40005000000 */
[----:B------:R-:W-:Y:S01]  /*0ee0*/  SEL R6, R5, R6, !P2 ;  /* 0x0000000605067207 */ /* 0x000fe20005000000 */
[----:B------:R-:W-:-:S07]  /*0ef0*/  IMAD.MOV.U32 R5, RZ, RZ, R26 ;  /* 0x000000ffff057224 */ /* 0x000fce00078e001a */
.L_x_5:
[----:B------:R-:W-:-:S08]  /*0f00*/  NOP ;  /* 0x0000000000007918 */ /* 0x000fd00000000000 */
[----:B------:R-:W0:Y:S02]  /*0f10*/  USETMAXREG.TRY_ALLOC.CTAPOOL UP0, 0xe8 ;  /* 0x000000e8000079c8 */ /* 0x000e240008000600 */
[----:B0-----:R-:W-:-:S13]  /*0f20*/  PLOP3.LUT P0, PT, PT, PT, UP0, 0x80, 0x0 ;  /* 0x000000000000781c */ /* 0x001fda0003f0f008 */
[----:B------:R-:W-:Y:S05]  /*0f30*/  @!P0 BRA `(.L_x_5) ;  /* 0xfffffffc00f08947 */ /* 0x000fea000383ffff */
[----:B------:R-:W-:Y:S01]  /*0f40*/  ULDC.64 UR4, c[0x0][0x598] ;  /* 0x0001660000047ab9 */ /* 0x000fe20000000a00 */
[----:B------:R-:W-:Y:S01]  /*0f50*/  ULDC.64 UR18, c[0x0][0x208] ;  /* 0x0000820000127ab9 */ /* 0x000fe20000000a00 */
[----:B------:R-:W-:-:S04]  /*0f60*/  ISETP.NE.U32.AND P0, PT, RZ, UR4, PT ;  /* 0x00000004ff007c0c */ /* 0x000fc8000bf05070 */
[----:B------:R-:W-:-:S13]  /*0f70*/  ISETP.NE.AND.EX P0, PT, RZ, UR5, PT, P0 ;  /* 0x00000005ff007c0c */ /* 0x000fda000bf05300 */
[----:B------:R-:W-:Y:S05]  /*0f80*/  @!P0 BRA `(.L_x_8) ;  /* 0x00000000001c8947 */ /* 0x000fea0003800000 */
[----:B------:R-:W0:Y:S02]  /*0f90*/  LDC.64 R8, c[0x0][0x598] ;  /* 0x00016600ff087b82 */ /* 0x000e240000000a00 */
[----:B0-----:R-:W2:Y:S02]  /*0fa0*/  LDG.E.64 R8, desc[UR18][R8.64] ;  /* 0x0000001208087981 */ /* 0x001ea4000c1e1b00 */
[----:B--2---:R-:W-:-:S04]  /*0fb0*/  ISETP.NE.U32.AND P0, PT, R8, RZ, PT ;  /* 0x000000ff0800720c */ /* 0x004fc80003f05070 */
[----:B------:R-:W-:-:S13]  /*0fc0*/  ISETP.NE.AND.EX P0, PT, R9, RZ, PT, P0 ;  /* 0x000000ff0900720c */ /* 0x000fda0003f05300 */
[----:B------:R-:W-:Y:S05]  /*0fd0*/  @!P0 BRA `(.L_x_8) ;  /* 0x0000000000088947 */ /* 0x000fea0003800000 */
[----:B------:R0:W5:Y:S01]  /*0fe0*/  LD.E R8, desc[UR18][R8.64] ;  /* 0x0000001208087980 */ /* 0x000162000c101900 */
[----:B------:R-:W-:Y:S05]  /*0ff0*/  BRA `(.L_x_9) ;  /* 0x0000000000207947 */ /* 0x000fea0003800000 */
.L_x_8:
[----:B------:R-:W-:Y:S02]  /*1000*/  ULDC.64 UR4, c[0x0][0x588] ;  /* 0x0001620000047ab9 */ /* 0x000fe40000000a00 */
[----:B------:R-:W-:-:S04]  /*1010*/  ISETP.NE.U32.AND P0, PT, RZ, UR4, PT ;  /* 0x00000004ff007c0c */ /* 0x000fc8000bf05070 */
[----:B------:R-:W-:-:S13]  /*1020*/  ISETP.NE.AND.EX P0, PT, RZ, UR5, PT, P0 ;  /* 0x00000005ff007c0c */ /* 0x000fda000bf05300 */
[----:B------:R-:W-:Y:S05]  /*1030*/  @!P0 BRA `(.L_x_10) ;  /* 0x00000000000c8947 */ /* 0x000fea0003800000 */
[----:B------:R-:W0:Y:S02]  /*1040*/  LDC.64 R8, c[0x0][0x588] ;  /* 0x00016200ff087b82 */ /* 0x000e240000000a00 */
[----:B0-----:R1:W5:Y:S01]  /*1050*/  LDG.E R8, desc[UR18][R8.64] ;  /* 0x0000001208087981 */ /* 0x001362000c1e1900 */
[----:B------:R-:W-:Y:S05]  /*1060*/  BRA `(.L_x_9) ;  /* 0x0000000000047947 */ /* 0x000fea0003800000 */
.L_x_10:
[----:B------:R-:W2:Y:S02]  /*1070*/  LDC R8, c[0x0][0x580] ;  /* 0x00016000ff087b82 */ /* 0x000ea40000000800 */
.L_x_9:
[----:B------:R-:W-:Y:S02]  /*1080*/  ULDC.64 UR4, c[0x0][0x5a0] ;  /* 0x0001680000047ab9 */ /* 0x000fe40000000a00 */
[----:B------:R-:W-:-:S04]  /*1090*/  ISETP.NE.U32.AND P0, PT, RZ, UR4, PT ;  /* 0x00000004ff007c0c */ /* 0x000fc8000bf05070 */
[----:B------:R-:W-:-:S13]  /*10a0*/  ISETP.NE.AND.EX P0, PT, RZ, UR5, PT, P0 ;  /* 0x00000005ff007c0c */ /* 0x000fda000bf05300 */
[----:B------:R-:W-:Y:S05]  /*10b0*/  @!P0 BRA `(.L_x_11) ;  /* 0x00000000001c8947 */ /* 0x000fea0003800000 */
[----:B------:R-:W3:Y:S02]  /*10c0*/  LDC.64 R10, c[0x0][0x5a0] ;  /* 0x00016800ff0a7b82 */ /* 0x000ee40000000a00 */
[----:B---3--:R-:W3:Y:S02]  /*10d0*/  LDG.E.64 R10, desc[UR18][R10.64] ;  /* 0x000000120a0a7981 */ /* 0x008ee4000c1e1b00 */
[----:B---3--:R-:W-:-:S04]  /*10e0*/  ISETP.NE.U32.AND P0, PT, R10, RZ, PT ;  /* 0x000000ff0a00720c */ /* 0x008fc80003f05070 */
[----:B------:R-:W-:-:S13]  /*10f0*/  ISETP.NE.AND.EX P0, PT, R11, RZ, PT, P0 ;  /* 0x000000ff0b00720c */ /* 0x000fda0003f05300 */
[----:B------:R-:W-:Y:S05]  /*1100*/  @!P0 BRA `(.L_x_11) ;  /* 0x0000000000088947 */ /* 0x000fea0003800000 */
[----:B01----:R0:W5:Y:S01]  /*1110*/  LD.E R9, desc[UR18][R10.64] ;  /* 0x000000120a097980 */ /* 0x003162000c101900 */
[----:B------:R-:W-:Y:S05]  /*1120*/  BRA `(.L_x_12) ;  /* 0x0000000000207947 */ /* 0x000fea0003800000 */
.L_x_11:
[----:B------:R-:W-:Y:S02]  /*1130*/  ULDC.64 UR4, c[0x0][0x590] ;  /* 0x0001640000047ab9 */ /* 0x000fe40000000a00 */
[----:B------:R-:W-:-:S04]  /*1140*/  ISETP.NE.U32.AND P0, PT, RZ, UR4, PT ;  /* 0x00000004ff007c0c */ /* 0x000fc8000bf05070 */
[----:B------:R-:W-:-:S13]  /*1150*/  ISETP.NE.AND.EX P0, PT, RZ, UR5, PT, P0 ;  /* 0x00000005ff007c0c */ /* 0x000fda000bf05300 */
[----:B------:R-:W-:Y:S05]  /*1160*/  @!P0 BRA `(.L_x_13) ;  /* 0x00000000000c8947 */ /* 0x000fea0003800000 */
[----:B------:R-:W0:Y:S02]  /*1170*/  LDC.64 R10, c[0x0][0x590] ;  /* 0x00016400ff0a7b82 */ /* 0x000e240000000a00 */
[----:B01----:R1:W5:Y:S01]  /*1180*/  LDG.E R9, desc[UR18][R10.64] ;  /* 0x000000120a097981 */ /* 0x003362000c1e1900 */
[----:B------:R-:W-:Y:S05]  /*1190*/  BRA `(.L_x_12) ;  /* 0x0000000000047947 */ /* 0x000fea0003800000 */
.L_x_13:
[----:B01----:R-:W3:Y:S02]  /*11a0*/  LDC R9, c[0x0][0x584] ;  /* 0x00016100ff097b82 */ /* 0x003ee40000000800 */
.L_x_12:
[----:B------:R-:W-:-:S13]  /*11b0*/  LOP3.LUT P0, RZ, R12, 0xff, RZ, 0xc0, !PT ;  /* 0x000000ff0cff7812 */ /* 0x000fda000780c0ff */
[----:B------:R-:W-:Y:S05]  /*11c0*/  @!P0 EXIT ;  /* 0x000000000000894d */ /* 0x000fea0003800000 */
[----:B------:R-:W-:Y:S01]  /*11d0*/  ULDC UR4, c[0x0][0x28c] ;  /* 0x0000a30000047ab9 */ /* 0x000fe20000000800 */
[----:B------:R-:W-:Y:S01]  /*11e0*/  LOP3.LUT R138, R4, 0x1, RZ, 0xfc, !PT ;  /* 0x00000001048a7812 */ /* 0x000fe200078efcff */
[----:B------:R-:W-:-:S04]  /*11f0*/  UIADD3 UR4, UR4, 0x1f, URZ ;  /* 0x0000001f04047890 */ /* 0x000fc8000fffe03f */
[----:B------:R-:W-:-:S04]  /*1200*/  USHF.R.S32.HI UR5, URZ, 0x1f, UR4 ;  /* 0x0000001f3f057899 */ /* 0x000fc80008011404 */
[----:B------:R-:W-:-:S03]  /*1210*/  ULEA.HI UR5, UR5, UR4, URZ, 0x5 ;  /* 0x0000000405057291 */ /* 0x000fc6000f8f283f */
[----:B------:R-:W-:Y:S01]  /*1220*/  UMOV UR4, URZ ;  /* 0x0000003f00047c82 */ /* 0x000fe20008000000 */
[----:B------:R-:W-:-:S03]  /*1230*/  USHF.R.S32.HI UR9, URZ, 0x5, UR5 ;  /* 0x000000053f097899 */ /* 0x000fc60008011405 */
[----:B------:R-:W-:-:S09]  /*1240*/  UMOV UR5, URZ ;  /* 0x0000003f00057c82 */ /* 0x000fd20008000000 */
.L_x_166:
[----:B01----:R-:W-:Y:S01]  /*1250*/  LOP3.LUT R10, R0, 0x80, RZ, 0xc0, !PT ;  /* 0x00000080000a7812 */ /* 0x003fe200078ec0ff */
[----:B------:R-:W0:Y:S01]  /*1260*/  S2UR UR13, SR_CgaCtaId ;  /* 0x00000000000d79c3 */ /* 0x000e220000008800 */
[----:B------:R-:W-:Y:S01]  /*1270*/  UMOV UR12, 0x400 ;  /* 0x00000400000c7882 */ /* 0x000fe20000000000 */
[----:B------:R-:W-:Y:S01]  /*1280*/  UMOV UR6, URZ ;  /* 0x0000003f00067c82 */ /* 0x000fe20008000000 */
[----:B------:R-:W-:Y:S01]  /*1290*/  SHF.R.U32.HI R10, RZ, 0x7, R10 ;  /* 0x00000007ff0a7819 */ /* 0x000fe2000001160a */
[----:B------:R-:W-:Y:S01]  /*12a0*/  UMOV UR7, URZ ;  /* 0x0000003f00077c82 */ /* 0x000fe20008000000 */
[----:B------:R-:W-:Y:S01]  /*12b0*/  UMOV UR16, UR5 ;  /* 0x0000000500107c82 */ /* 0x000fe20008000000 */
[----:B------:R-:W-:Y:S02]  /*12c0*/  CS2R R14, SRZ ;  /* 0x00000000000e7805 */ /* 0x000fe4000001ff00 */
[----:B------:R-:W-:Y:S01]  /*12d0*/  CS2R R12, SRZ ;  /* 0x00000000000c7805 */ /* 0x000fe2000001ff00 */
[----:B------:R-:W1:Y:S01]  /*12e0*/  LDC R11, c[0x0][0x28c] ;  /* 0x0000a300ff0b7b82 */ /* 0x000e620000000800 */
[----:B------:R-:W4:Y:S01]  /*12f0*/  SHFL.IDX PT, R10, R10, RZ, 0x1f ;  /* 0x00001fff0a0a7589 */ /* 0x000f2200000e0000 */
[----:B------:R-:W-:-:S02]  /*1300*/  CS2R R16, SRZ ;  /* 0x0000000000107805 */ /* 0x000fc4000001ff00 */
[----:B------:R-:W-:Y:S02]  /*1310*/  CS2R R18, SRZ ;  /* 0x0000000000127805 */ /* 0x000fe4000001ff00 */
[----:B------:R-:W-:Y:S02]  /*1320*/  CS2R R20, SRZ ;  /* 0x0000000000147805 */ /* 0x000fe4000001ff00 */
[----:B------:R-:W-:Y:S02]  /*1330*/  CS2R R22, SRZ ;  /* 0x0000000000167805 */ /* 0x000fe4000001ff00 */
[----:B------:R-:W-:Y:S02]  /*1340*/  CS2R R88, SRZ ;  /* 0x0000000000587805 */ /* 0x000fe4000001ff00 */
[----:B------:R-:W-:Y:S02]  /*1350*/  CS2R R90, SRZ ;  /* 0x00000000005a7805 */ /* 0x000fe4000001ff00 */
        /* <DEDUP_REMOVED lines=16> */
[----:B-1----:R-:W-:Y:S02]  /*1460*/  ISETP.GE.AND P0, PT, R11, 0x1, PT ;  /* 0x000000010b00780c */ /* 0x002fe40003f06270 */
[----:B------:R-:W-:Y:S02]  /*1470*/  CS2R R124, SRZ ;  /* 0x00000000007c7805 */ /* 0x000fe4000001ff00 */
[----:B----4-:R-:W-:-:S02]  /*1480*/  R2UR UR8, R10 ;  /* 0x000000000a0872ca */ /* 0x010fc400000e0000 */
[----:B------:R-:W-:Y:S02]  /*1490*/  CS2R R126, SRZ ;  /* 0x00000000007e7805 */ /* 0x000fe4000001ff00 */
[----:B------:R-:W-:Y:S02]  /*14a0*/  CS2R R128, SRZ ;  /* 0x0000000000807805 */ /* 0x000fe4000001ff00 */
[----:B------:R-:W-:Y:S02]  /*14b0*/  CS2R R130, SRZ ;  /* 0x0000000000827805 */ /* 0x000fe4000001ff00 */
[----:B------:R-:W-:Y:S02]  /*14c0*/  CS2R R132, SRZ ;  /* 0x0000000000847805 */ /* 0x000fe4000001ff00 */
[----:B------:R-:W-:Y:S02]  /*14d0*/  CS2R R134, SRZ ;  /* 0x0000000000867805 */ /* 0x000fe4000001ff00 */
[----:B------:R-:W-:Y:S01]  /*14e0*/  CS2R R136, SRZ ;  /* 0x0000000000887805 */ /* 0x000fe2000001ff00 */
[----:B------:R-:W-:Y:S01]  /*14f0*/  IMAD.MOV.U32 R139, RZ, RZ, RZ ;  /* 0x000000ffff8b7224 */ /* 0x000fe200078e00ff */
[----:B------:R-:W-:Y:S01]  /*1500*/  CS2R R24, SRZ ;  /* 0x0000000000187805 */ /* 0x000fe2000001ff00 */
[----:B------:R-:W-:Y:S01]  /*1510*/  IMAD.MOV.U32 R141, RZ, RZ, RZ ;  /* 0x000000ffff8d7224 */ /* 0x000fe200078e00ff */
[----:B---3--:R-:W-:Y:S01]  /*1520*/  CS2R R26, SRZ ;  /* 0x00000000001a7805 */ /* 0x008fe2000001ff00 */
[----:B------:R-:W-:Y:S01]  /*1530*/  IMAD.U32 R142, RZ, RZ, UR4 ;  /* 0x00000004ff8e7e24 */ /* 0x000fe2000f8e00ff */
[----:B------:R-:W-:Y:S01]  /*1540*/  CS2R R28, SRZ ;  /* 0x00000000001c7805 */ /* 0x000fe2000001ff00 */
[----:B------:R-:W-:Y:S01]  /*1550*/  ULEA.HI UR10, UR8, UR8, URZ, 0x1 ;  /* 0x00000008080a7291 */ /* 0x000fe2000f8f083f */
[----:B------:R-:W-:-:S02]  /*1560*/  CS2R R30, SRZ ;  /* 0x00000000001e7805 */ /* 0x000fc4000001ff00 */
[----:B------:R-:W-:Y:S02]  /*1570*/  CS2R R32, SRZ ;  /* 0x0000000000207805 */ /* 0x000fe4000001ff00 */
[----:B------:R-:W-:Y:S01]  /*1580*/  CS2R R34, SRZ ;  /* 0x0000000000227805 */ /* 0x000fe2000001ff00 */
[----:B------:R-:W-:Y:S01]  /*1590*/  ULOP3.LUT UR11, UR10, 0x1ffffe, URZ, 0xc0, !UPT ;  /* 0x001ffffe0a0b7892 */ /* 0x000fe2000f8ec03f */
[----:B------:R-:W-:Y:S01]  /*15a0*/  CS2R R36, SRZ ;  /* 0x0000000000247805 */ /* 0x000fe2000001ff00 */
[----:B0-----:R-:W-:Y:S01]  /*15b0*/  ULEA UR10, UR13, UR12, 0x18 ;  /* 0x0000000c0d0a7291 */ /* 0x001fe2000f8ec03f */
[----:B------:R-:W-:Y:S01]  /*15c0*/  CS2R R38, SRZ ;  /* 0x0000000000267805 */ /* 0x000fe2000001ff00 */
[----:B------:R-:W-:Y:S01]  /*15d0*/  UIADD3 UR11, UR8, -UR11, URZ ;  /* 0x8000000b080b7290 */ /* 0x000fe2000fffe03f */
[----:B------:R-:W-:Y:S02]  /*15e0*/  CS2R R40, SRZ ;  /* 0x0000000000287805 */ /* 0x000fe4000001ff00 */
[----:B------:R-:W-:Y:S01]  /*15f0*/  CS2R R42, SRZ ;  /* 0x00000000002a7805 */ /* 0x000fe2000001ff00 */
[----:B------:R-:W-:Y:S01]  /*1600*/  UMOV UR8, URZ ;  /* 0x0000003f00087c82 */ /* 0x000fe20008000000 */
[----:B------:R-:W-:Y:S01]  /*1610*/  ULEA UR11, UR11, UR10, 0xb ;  /* 0x0000000a0b0b7291 */ /* 0x000fe2000f8e583f */
[----:B------:R-:W-:-:S02]  /*1620*/  CS2R R44, SRZ ;  /* 0x00000000002c7805 */ /* 0x000fc4000001ff00 */
[----:B------:R-:W-:Y:S02]  /*1630*/  CS2R R46, SRZ ;  /* 0x00000000002e7805 */ /* 0x000fe4000001ff00 */
[----:B------:R-:W-:Y:S01]  /*1640*/  CS2R R48, SRZ ;  /* 0x0000000000307805 */ /* 0x000fe2000001ff00 */
[----:B------:R-:W-:Y:S01]  /*1650*/  UIADD3 UR11, UR11, 0x280, URZ ;  /* 0x000002800b0b7890 */ /* 0x000fe2000fffe03f */
[----:B------:R-:W-:Y:S02]  /*1660*/  CS2R R50, SRZ ;  /* 0x0000000000327805 */ /* 0x000fe4000001ff00 */
[----:B------:R-:W-:Y:S02]  /*1670*/  CS2R R52, SRZ ;  /* 0x0000000000347805 */ /* 0x000fe4000001ff00 */
[----:B------:R-:W-:Y:S01]  /*1680*/  CS2R R54, SRZ ;  /* 0x0000000000367805 */ /* 0x000fe2000001ff00 */
[----:B------:R-:W-:Y:S01]  /*1690*/  USHF.R.U32.HI UR11, URZ, 0x4, UR11 ;  /* 0x000000043f0b7899 */ /* 0x000fe2000801160b */
[----:B------:R-:W-:-:S02]  /*16a0*/  CS2R R56, SRZ ;  /* 0x0000000000387805 */ /* 0x000fc4000001ff00 */
[----:B------:R-:W-:Y:S02]  /*16b0*/  CS2R R58, SRZ ;  /* 0x00000000003a7805 */ /* 0x000fe4000001ff00 */
[----:B------:R-:W-:Y:S01]  /*16c0*/  CS2R R60, SRZ ;  /* 0x00000000003c7805 */ /* 0x000fe2000001ff00 */
[----:B------:R-:W-:Y:S01]  /*16d0*/  ULOP3.LUT UR11, UR11, 0x3fff, URZ, 0xc0, !UPT ;  /* 0x00003fff0b0b7892 */ /* 0x000fe2000f8ec03f */
        /* <DEDUP_REMOVED lines=12> */
[----:B------:R-:W-:Y:S01]  /*17a0*/  CS2R R86, SRZ ;  /* 0x0000000000567805 */ /* 0x000fe2000001ff00 */
[----:B------:R-:W-:Y:S06]  /*17b0*/  @!P0 BRA `(.L_x_14) ;  /* 0x00000008001c8947 */ /* 0x000fec0003800000 */
[----:B------:R-:W-:-:S13]  /*17c0*/  ISETP.NE.AND P1, PT, R138, 0x3, PT ;  /* 0x000000038a00780c */ /* 0x000fda0003f25270 */
[----:B------:R-:W-:Y:S05]  /*17d0*/  @!P1 BRA `(.L_x_15) ;  /* 0x0000000000049947 */ /* 0x000fea0003800000 */
[----:B------:R-:W-:Y:S01]  /*17e0*/  BPT.TRAP 0x1 ;  /* 0x000000040000795c */ /* 0x000fe20000300000 */
.L_x_15:
[----:B------:R-:W-:Y:S01]  /*17f0*/  ULEA UR6, UR5, UR10, 0x3 ;  /* 0x0000000a05067291 */ /* 0x000fe2000f8e183f */
[----:B------:R-:W-:-:S05]  /*1800*/  IMAD.U32 R10, RZ, RZ, UR4 ;  /* 0x00000004ff0a7e24 */ /* 0x000fca000f8e00ff */
[----:B------:R-:W-:-:S04]  /*1810*/  SHF.L.U32 R10, R10, 0x1f, RZ ;  /* 0x0000001f0a0a7819 */ /* 0x000fc800000006ff */
[----:B------:R0:W1:Y:S01]  /*1820*/  SYNCS.PHASECHK.TRANS64.TRYWAIT P0, [UR6], R10 ;  /* 0x0000000aff0075a7 */ /* 0x0000620008000146 */
[----:B------:R-:W-:Y:S05]  /*1830*/  @!P1 BRA `(.L_x_16) ;  /* 0x0000000000049947 */ /* 0x000fea0003800000 */
[----:B------:R-:W-:Y:S01]  /*1840*/  BPT.TRAP 0x1 ;  /* 0x000000040000795c */ /* 0x000fe20000300000 */
.L_x_16:
[----:B-1----:R-:W-:Y:S05]  /*1850*/  @P0 BRA `(.L_x_17) ;  /* 0x0000000000080947 */ /* 0x002fea0003800000 */
[----:B------:R-:W1:Y:S02]  /*1860*/  SYNCS.PHASECHK.TRANS64.TRYWAIT P0, [UR6], R10 ;  /* 0x0000000aff0075a7 */ /* 0x000e640008000146 */
[----:B-1----:R-:W-:Y:S05]  /*1870*/  @!P0 BRA `(.L_x_18) ;  /* 0x0000008800348947 */ /* 0x002fea0003800000 */
.L_x_17:
[----:B------:R-:W-:Y:S01]  /*1880*/  UIADD3 UR6, UR10, 0x1c280, URZ ;  /* 0x0001c2800a067890 */ /* 0x000fe2000fffe03f */
[----:B------:R-:W-:Y:S01]  /*1890*/  WARPGROUP.ARRIVE ;  /* 0x00000000000079c5 */ /* 0x000fe20000000000 */
[----:B------:R-:W-:Y:S01]  /*18a0*/  ULDC UR7, c[0x0][0x50c] ;  /* 0x0001430000077ab9 */ /* 0x000fe20000000800 */
[----:B------:R-:W-:Y:S01]  /*18b0*/  ULOP3.LUT UR12, UR11, 0x10000, URZ, 0xfc, !UPT ;  /* 0x000100000b0c7892 */ /* 0x000fe2000f8efc3f */
[----:B------:R-:W-:Y:S01]  /*18c0*/  CS2R R14, SRZ ;  /* 0x00000000000e7805 */ /* 0x000fe2000001ff00 */
[----:B------:R-:W-:Y:S01]  /*18d0*/  UISETP.NE.AND UP0, UPT, UR7, 0x1, UPT ;  /* 0x000000010700788c */ /* 0x000fe2000bf05270 */
[----:B------:R-:W-:Y:S01]  /*18e0*/  CS2R R12, SRZ ;  /* 0x00000000000c7805 */ /* 0x000fe2000001ff00 */
[----:B------:R-:W-:Y:S01]  /*18f0*/  USHF.R.U32.HI UR6, URZ, 0x4, UR6 ;  /* 0x000000043f067899 */ /* 0x000fe20008011606 */
[----:B------:R-:W-:Y:S01]  /*1900*/  CS2R R16, SRZ ;  /* 0x0000000000107805 */ /* 0x000fe2000001ff00 */
[----:B------:R-:W-:Y:S01]  /*1910*/  USEL UR7, URZ, 0x1, UP0 ;  /* 0x000000013f077887 */ /* 0x000fe20008000000 */
[----:B------:R-:W-:Y:S01]  /*1920*/  CS2R R18, SRZ ;  /* 0x0000000000127805 */ /* 0x000fe2000001ff00 */
[----:B------:R-:W-:Y:S01]  /*1930*/  ULOP3.LUT UR6, UR6, 0x3fff, URZ, 0xc0, !UPT ;  /* 0x00003fff06067892 */ /* 0x000fe2000f8ec03f */
[----:B------:R-:W-:Y:S01]  /*1940*/  CS2R R20, SRZ ;  /* 0x0000000000147805 */ /* 0x000fe2000001ff00 */
[----:B------:R-:W-:Y:S01]  /*1950*/  ULEA UR12, UR5, UR12, 0x8 ;  /* 0x0000000c050c7291 */ /* 0x000fe2000f8e403f */
[----:B------:R-:W-:Y:S01]  /*1960*/  CS2R R22, SRZ ;  /* 0x0000000000167805 */ /* 0x000fe2000001ff00 */
[----:B------:R-:W-:Y:S01]  /*1970*/  ULOP3.LUT UR6, UR6, 0x10000, URZ, 0xfc, !UPT ;  /* 0x0001000006067892 */ /* 0x000fe2000f8efc3f */
[----:B------:R-:W-:Y:S01]  /*1980*/  ISETP.NE.AND P0, PT, RZ, UR7, PT ;  /* 0x00000007ff007c0c */ /* 0x000fe2000bf05270 */
[----:B------:R-:W-:Y:S01]  /*1990*/  UMOV UR13, 0xc0000010 ;  /* 0xc0000010000d7882 */ /* 0x000fe20000000000 */
[----:B------:R-:W-:Y:S01]  /*19a0*/  UMOV UR15, 0xc0000010 ;  /* 0xc0000010000f7882 */ /* 0x000fe20000000000 */
[----:B------:R-:W-:Y:S01]  /*19b0*/  ULEA UR14, UR5, UR6, 0x8 ;  /* 0x00000006050e7291 */ /* 0x000fe2000f8e403f */
[----:B------:R-:W-:-:S02]  /*19c0*/  CS2R R88, SRZ ;  /* 0x0000000000587805 */ /* 0x000fc4000001ff00 */
[----:B------:R-:W-:Y:S01]  /*19d0*/  CS2R R90, SRZ ;  /* 0x00000000005a7805 */ /* 0x000fe2000001ff00 */
[----:B------:R-:W-:Y:S01]  /*19e0*/  UMOV UR6, 0x1 ;  /* 0x0000000100067882 */ /* 0x000fe20000000000 */
[----:B------:R-:W-:Y:S02]  /*19f0*/  CS2R R92, SRZ ;  /* 0x00000000005c7805 */ /* 0x000fe4000001ff00 */
[----:B------:R-:W-:Y:S02]  /*1a00*/  CS2R R94, SRZ ;  /* 0x00000000005e7805 */ /* 0x000fe4000001ff00 */
[----:B------:R-:W-:Y:S02]  /*1a10*/  CS2R R96, SRZ ;  /* 0x0000000000607805 */ /* 0x000fe4000001ff00 */
[----:B------:R-:W-:Y:S02]  /*1a20*/  CS2R R98, SRZ ;  /* 0x0000000000627805 */ /* 0x000fe4000001ff00 */
[----:B------:R-:W-:Y:S01]  /*1a30*/  CS2R R100, SRZ ;  /* 0x0000000000647805 */ /* 0x000fe2000001ff00 */
[----:B------:R-:W-:Y:S01]  /*1a40*/  QGMMA.64x128x32.F32.E4M3.E4M3 R24, gdesc[UR12], RZ, !UPT, gsb0 ;  /* 0x01e000000c1879f3 */ /* 0x000fe2000c0008ff */
        /* <DEDUP_REMOVED lines=17> */
[----:B------:R-:W-:Y:S01]  /*1b60*/  CS2R R136, SRZ ;  /* 0x0000000000887805 */ /* 0x000fe2000001ff00 */
[----:B------:R-:W-:Y:S02]  /*1b70*/  IMAD.MOV.U32 R139, RZ, RZ, RZ ;  /* 0x000000ffff8b7224 */ /* 0x000fe400078e00ff */
[----:B------:R-:W-:Y:S01]  /*1b80*/  IMAD.MOV.U32 R141, RZ, RZ, RZ ;  /* 0x000000ffff8d7224 */ /* 0x000fe200078e00ff */
[----:B------:R-:W-:Y:S06]  /*1b90*/  @!P0 BRA `(.L_x_19) ;  /* 0x0000000400088947 */ /* 0x000fec0003800000 */
[----:B------:R-:W-:Y:S02]  /*1ba0*/  WARPGROUP.DEPBAR.LE gsb0, 0x0 ;  /* 0x00008000000079c5 */ /* 0x000fe40000010000 */
[----:B------:R-:W-:-:S01]  /*1bb0*/  FADD R141, RZ, R24 ;  /* 0x00000018ff8d7221 */ /* 0x000fc20000000000 */
[----:B------:R-:W-:Y:S01]  /*1bc0*/  FADD R136, RZ, R25 ;  /* 0x00000019ff887221 */ /* 0x000fe20000000000 */
        /* <DEDUP_REMOVED lines=62> */
[----:B------:R-:W-:-:S06]  /*1fb0*/  UMOV UR6, URZ ;  /* 0x0000003f00067c82 */ /* 0x000fcc0008000000 */
.L_x_19:
[----:B------:R-:W-:-:S04]  /*1fc0*/  UIADD3 UR16, UR5, 0x1, URZ ;  /* 0x0000000105107890 */ /* 0x000fc8000fffe03f */
[----:B------:R-:W-:-:S04]  /*1fd0*/  UISETP.NE.AND UP0, UPT, UR16, 0x1c, UPT ;  /* 0x0000001c1000788c */ /* 0x000fc8000bf05270 */
[----:B------:R-:W-:Y:S02]  /*1fe0*/  USEL UR8, URZ, 0x1, UP0 ;  /* 0x000000013f087887 */ /* 0x000fe40008000000 */
[----:B------:R-:W-:Y:S02]  /*1ff0*/  USEL UR16, UR16, URZ, UP0 ;  /* 0x0000003f10107287 */ /* 0x000fe40008000000 */
[----:B------:R-:W-:-:S06]  /*2000*/  ULOP3.LUT UR8, UR4, UR8, URZ, 0x3c, !UPT ;  /* 0x0000000804087292 */ /* 0x000fcc000f8e3c3f */
[----:B------:R-:W-:Y:S01]  /*2010*/  IMAD.U32 R142, RZ, RZ, UR8 ;  /* 0x00000008ff8e7e24 */ /* 0x000fe2000f8e00ff */
[----:B------:R-:W-:-:S06]  /*2020*/  UMOV UR8, 0x1 ;  /* 0x0000000100087882 */ /* 0x000fcc0000000000 */
.L_x_14:
[----:B------:R-:W-:-:S04]  /*2030*/  UISETP.LT.AND UP0, UPT, UR9, 0x1, UPT ;  /* 0x000000010900788c */ /* 0x000fc8000bf01270 */
[----:B------:R-:W-:-:S04]  /*2040*/  USEL UR12, UR9, 0x1, UP0 ;  /* 0x00000001090c7887 */ /* 0x000fc80008000000 */
[----:B------:R-:W-:-:S04]  /*2050*/  UIADD3 UR12, UR9, -UR12, URZ ;  /* 0x8000000c090c7290 */ /* 0x000fc8000fffe03f */
[----:B------:R-:W-:-:S06]  /*2060*/  UISETP.GE.AND UP0, UPT, UR12, 0x1, UPT ;  /* 0x000000010c00788c */ /* 0x000fcc000bf06270 */
[----:B------:R-:W-:-:S13]  /*2070*/  PLOP3.LUT P0, PT, PT, PT, UP0, 0x80, 0x0 ;  /* 0x000000000000781c */ /* 0x000fda0003f0f008 */
[----:B------:R-:W-:Y:S05]  /*2080*/  @!P0 BRA `(.L_x_20) ;  /* 0x0000000400f08947 */ /* 0x000fea0003800000 */
[----:B01----:R-:W-:Y:S01]  /*2090*/  IMAD.U32 R10, RZ, RZ, UR12 ;  /* 0x0000000cff0a7e24 */ /* 0x003fe2000f8e00ff */
[----:B------:R-:W-:Y:S01]  /*20a0*/  UMOV UR17, UR5 ;  /* 0x0000000500117c82 */ /* 0x000fe20008000000 */
[----:B------:R-:W-:-:S05]  /*20b0*/  ULDC UR20, c[0x0][0x50c] ;  /* 0x0001430000147ab9 */ /* 0x000fca0000000800 */
.L_x_28:
[----:B------:R-:W-:-:S13]  /*20c0*/  ISETP.NE.AND P1, PT, R138, 0x3, PT ;  /* 0x000000038a00780c */ /* 0x000fda0003f25270 */
[----:B01----:R-:W-:Y:S05]  /*20d0*/  @!P1 BRA `(.L_x_21) ;  /* 0x0000000000049947 */ /* 0x003fea0003800000 */
[----:B------:R-:W-:Y:S01]  /*20e0*/  BPT.TRAP 0x1 ;  /* 0x000000040000795c */ /* 0x000fe20000300000 */
.L_x_21:
[----:B------:R-:W0:Y:S01]  /*20f0*/  S2UR UR12, SR_CgaCtaId ;  /* 0x00000000000c79c3 */ /* 0x000e220000008800 */
[----:B------:R-:W-:Y:S01]  /*2100*/  UMOV UR10, 0x400 ;  /* 0x00000400000a7882 */ /* 0x000fe20000000000 */
[----:B------:R-:W-:Y:S01]  /*2110*/  SHF.L.U32 R11, R142, 0x1f, RZ ;  /* 0x0000001f8e0b7819 */ /* 0x000fe200000006ff */
[----:B0-----:R-:W-:-:S04]  /*2120*/  ULEA UR10, UR12, UR10, 0x18 ;  /* 0x0000000a0c0a7291 */ /* 0x001fc8000f8ec03f */
[----:B------:R-:W-:-:S09]  /*2130*/  ULEA UR12, UR16, UR10, 0x3 ;  /* 0x0000000a100c7291 */ /* 0x000fd2000f8e183f */
[----:B------:R0:W1:Y:S01]  /*2140*/  SYNCS.PHASECHK.TRANS64.TRYWAIT P0, [UR12], R11 ;  /* 0x0000000bff0075a7 */ /* 0x000062000800014c */
[----:B------:R-:W-:Y:S05]  /*2150*/  @!P1 BRA `(.L_x_22) ;  /* 0x0000000000049947 */ /* 0x000fea0003800000 */
[----:B------:R-:W-:Y:S01]  /*2160*/  BPT.TRAP 0x1 ;  /* 0x000000040000795c */ /* 0x000fe20000300000 */
.L_x_22:
[----:B-1----:R-:W-:Y:S05]  /*2170*/  @P0 BRA `(.L_x_23) ;  /* 0x0000000000080947 */ /* 0x002fea0003800000 */
[----:B------:R-:W1:Y:S02]  /*2180*/  SYNCS.PHASECHK.TRANS64.TRYWAIT P0, [UR12], R11 ;  /* 0x0000000bff0075a7 */ /* 0x000e64000800014c */
[----:B-1----:R-:W-:Y:S05]  /*2190*/  @!P0 BRA `(.L_x_24) ;  /* 0x0000008000048947 */ /* 0x002fea0003800000 */
.L_x_23:
[----:B------:R-:W-:Y:S01]  /*21a0*/  UIADD3 UR12, UR10, 0x1c280, URZ ;  /* 0x0001c2800a0c7890 */ /* 0x000fe2000fffe03f */
[----:B------:R-:W-:Y:S01]  /*21b0*/  WARPGROUP.ARRIVE ;  /* 0x00000000000079c5 */ /* 0x000fe20000000000 */
[----:B------:R-:W-:Y:S02]  /*21c0*/  UISETP.NE.AND UP0, UPT, UR7, URZ, UPT ;  /* 0x0000003f0700728c */ /* 0x000fe4000bf05270 */
[----:B------:R-:W-:Y:S02]  /*21d0*/  USHF.R.U32.HI UR12, URZ, 0x4, UR12 ;  /* 0x000000043f0c7899 */ /* 0x000fe4000801160c */
[----:B------:R-:W-:Y:S02]  /*21e0*/  USEL UR8, UR8, URZ, !UP0 ;  /* 0x0000003f08087287 */ /* 0x000fe4000c000000 */
[----:B------:R-:W-:Y:S02]  /*21f0*/  ULOP3.LUT UR7, UR12, 0x3fff, URZ, 0xc0, !UPT ;  /* 0x00003fff0c077892 */ /* 0x000fe4000f8ec03f */
[----:B------:R-:W-:-:S02]  /*2200*/  ULOP3.LUT UR12, UR11, 0x10000, URZ, 0xfc, !UPT ;  /* 0x000100000b0c7892 */ /* 0x000fc4000f8efc3f */
[----:B------:R-:W-:Y:S02]  /*2210*/  ULOP3.LUT UR7, UR7, 0x10000, URZ, 0xfc, !UPT ;  /* 0x0001000007077892 */ /* 0x000fe4000f8efc3f */
[----:B------:R-:W-:Y:S02]  /*2220*/  UISETP.NE.U32.AND UP0, UPT, UR8, URZ, UPT ;  /* 0x0000003f0800728c */ /* 0x000fe4000bf05070 */
[----:B------:R-:W-:Y:S02]  /*2230*/  ULEA UR12, UR16, UR12, 0x8 ;  /* 0x0000000c100c7291 */ /* 0x000fe4000f8e403f */
[----:B------:R-:W-:Y:S01]  /*2240*/  ULEA UR14, UR16, UR7, 0x8 ;  /* 0x00000007100e7291 */ /* 0x000fe2000f8e403f */
[----:B------:R-:W-:Y:S01]  /*2250*/  UMOV UR13, 0xc0000010 ;  /* 0xc0000010000d7882 */ /* 0x000fe20000000000 */
[----:B------:R-:W-:Y:S01]  /*2260*/  UMOV UR15, 0xc0000010 ;  /* 0xc0000010000f7882 */ /* 0x000fe20000000000 */
[----:B------:R-:W-:-:S06]  /*2270*/  UIADD3 UR6, UR6, 0x1, URZ ;  /* 0x0000000106067890 */ /* 0x000fcc000fffe03f */
[----:B------:R-:W-:Y:S01]  /*2280*/  QGMMA.64x128x32.F32.E4M3.E4M3 R24, gdesc[UR12], R24, UP0, gsb0 ;  /* 0x01e000000c1879f3 */ /* 0x000fe2000b800818 */
[----:B------:R-:W-:-:S04]  /*2290*/  UISETP.NE.AND UP0, UPT, UR6, UR20, UPT ;  /* 0x000000140600728c */ /* 0x000fc8000bf05270 */
[----:B------:R-:W-:-:S06]  /*22a0*/  USEL UR7, URZ, 0x1, UP0 ;  /* 0x000000013f077887 */ /* 0x000fcc0008000000 */
[----:B------:R-:W-:Y:S01]  /*22b0*/  ISETP.NE.AND P0, PT, RZ, UR7, PT ;  /* 0x00000007ff007c0c */ /* 0x000fe2000bf05270 */
[----:B------:R-:W-:-:S12]  /*22c0*/  WARPGROUP.DEPBAR.LE gsb0, 0x1 ;  /* 0x00008000000079c5 */ /* 0x000fd80000010100 */
[----:B------:R-:W-:Y:S05]  /*22d0*/  @!P0 BRA `(.L_x_25) ;  /* 0x0000000400088947 */ /* 0x000fea0003800000 */
[----:B------:R-:W-:Y:S02]  /*22e0*/  WARPGROUP.DEPBAR.LE gsb0, 0x0 ;  /* 0x00008000000079c5 */ /* 0x000fe40000010000 */
[----:B------:R-:W-:-:S01]  /*22f0*/  FADD R141, R24, R141 ;  /* 0x0000008d188d7221 */ /* 0x000fc20000000000 */
[----:B------:R-:W-:Y:S01]  /*2300*/  FADD R136, R25, R136 ;  /* 0x0000008819887221 */ /* 0x000fe20000000000 */
        /* <DEDUP_REMOVED lines=62> */
[----:B------:R-:W-:-:S06]  /*26f0*/  UMOV UR6, URZ ;  /* 0x0000003f00067c82 */ /* 0x000fcc0008000000 */
.L_x_25:
[----:B------:R-:W-:Y:S05]  /*2700*/  @!P1 BRA `(.L_x_26) ;  /* 0x0000000000049947 */ /* 0x000fea0003800000 */
[----:B------:R-:W-:Y:S01]  /*2710*/  BPT.TRAP 0x1 ;  /* 0x000000040000795c */ /* 0x000fe20000300000 */
.L_x_26:
[----:B------:R-:W-:Y:S01]  /*2720*/  ULEA UR8, UR17, UR10, 0x3 ;  /* 0x0000000a11087291 */ /* 0x000fe2000f8e183f */
[----:B------:R-:W-:-:S03]  /*2730*/  ISETP.GT.U32.AND P0, PT, R4, 0x1, PT ;  /* 0x000000010400780c */ /* 0x000fc60003f04070 */
[----:B------:R-:W-:-:S04]  /*2740*/  UIADD3 UR8, UR8, 0xe0, URZ ;  /* 0x000000e008087890 */ /* 0x000fc8000fffe03f */
[----:B------:R-:W-:-:S09]  /*2750*/  UPRMT UR8, URZ, 0x654, UR8 ;  /* 0x000006543f087896 */ /* 0x000fd20008000008 */
[----:B------:R-:W-:Y:S01]  /*2760*/  SYNCS.ARRIVE.TRANS64.RED.A1T0 RZ, [UR8], RZ ;  /* 0x000000ffffff79a7 */ /* 0x000fe20008100408 */
[----:B------:R-:W-:Y:S05]  /*2770*/  @P0 BRA `(.L_x_27) ;  /* 0x0000000000040947 */ /* 0x000fea0003800000 */
[----:B------:R-:W-:Y:S01]  /*2780*/  BPT.TRAP 0x1 ;  /* 0x000000040000795c */ /* 0x000fe20000300000 */
.L_x_27:
[----:B------:R-:W-:Y:S01]  /*2790*/  UIADD3 UR16, UR16, 0x1, URZ ;  /* 0x0000000110107890 */ /* 0x000fe2000fffe03f */
[C---:B------:R-:W-:Y:S01]  /*27a0*/  ISETP.GT.AND P0, PT, R10.reuse, 0x1, PT ;  /* 0x000000010a00780c */ /* 0x040fe20003f04270 */
[----:B------:R-:W-:Y:S01]  /*27b0*/  UIADD3 UR17, UR17, 0x1, URZ ;  /* 0x0000000111117890 */ /* 0x000fe2000fffe03f */
[----:B------:R-:W-:Y:S01]  /*27c0*/  VIADD R10, R10, 0xffffffff ;  /* 0xffffffff0a0a7836 */ /* 0x000fe20000000000 */
[----:B------:R-:W-:Y:S02]  /*27d0*/  UISETP.NE.AND UP0, UPT, UR16, 0x1c, UPT ;  /* 0x0000001c1000788c */ /* 0x000fe4000bf05270 */
[----:B------:R-:W-:Y:S02]  /*27e0*/  UISETP.NE.AND UP1, UPT, UR17, 0x1c, UPT ;  /* 0x0000001c1100788c */ /* 0x000fe4000bf25270 */
[----:B------:R-:W-:Y:S02]  /*27f0*/  USEL UR8, URZ, 0x1, UP0 ;  /* 0x000000013f087887 */ /* 0x000fe40008000000 */
[----:B------:R-:W-:-:S02]  /*2800*/  USEL UR16, UR16, URZ, UP0 ;  /* 0x0000003f10107287 */ /* 0x000fc40008000000 */
[----:B------:R-:W-:Y:S02]  /*2810*/  USEL UR17, UR17, URZ, UP1 ;  /* 0x0000003f11117287 */ /* 0x000fe40008800000 */
[----:B------:R-:W-:Y:S01]  /*2820*/  LOP3.LUT R142, R142, UR8, RZ, 0x3c, !PT ;  /* 0x000000088e8e7c12 */ /* 0x000fe2000f8e3cff */
[----:B------:R-:W-:Y:S01]  /*2830*/  UMOV UR8, 0x1 ;  /* 0x0000000100087882 */ /* 0x000fe20000000000 */
[----:B------:R-:W-:Y:S08]  /*2840*/  @P0 BRA `(.L_x_28) ;  /* 0xfffffff8001c0947 */ /* 0x000ff0000383ffff */
.L_x_20:
[----:B------:R-:W-:Y:S01]  /*2850*/  UISETP.NE.AND UP0, UPT, UR6, URZ, UPT ;  /* 0x0000003f0600728c */ /* 0x000fe2000bf05270 */
[----:B01----:R-:W0:Y:S03]  /*2860*/  LDC R10, c[0x0][0x28c] ;  /* 0x0000a300ff0a7b82 */ /* 0x003e260000000800 */
[----:B------:R-:W-:-:S06]  /*2870*/  USEL UR6, URZ, 0x1, !UP0 ;  /* 0x000000013f067887 */ /* 0x000fcc000c000000 */
[----:B------:R-:W-:Y:S02]  /*2880*/  ISETP.NE.AND P0, PT, RZ, UR6, PT ;  /* 0x00000006ff007c0c */ /* 0x000fe4000bf05270 */
[----:B0-----:R-:W-:-:S11]  /*2890*/  ISETP.GE.AND P1, PT, R10, 0x1, PT ;  /* 0x000000010a00780c */ /* 0x001fd60003f26270 */
[----:B------:R-:W-:Y:S05]  /*28a0*/  @!P0 BRA `(.L_x_29) ;  /* 0x0000000400048947 */ /* 0x000fea0003800000 */
[----:B------:R-:W-:Y:S02]  /*28b0*/  WARPGROUP.DEPBAR.LE gsb0, 0x0 ;  /* 0x00008000000079c5 */ /* 0x000fe40000010000 */
[----:B------:R-:W-:Y:S01]  /*28c0*/  FADD R141, R24, R141 ;  /* 0x0000008d188d7221 */ /* 0x000fe20000000000 */
        /* <DEDUP_REMOVED lines=62> */
[----:B------:R-:W-:-:S07]  /*2cb0*/  FADD R14, R14, R87 ;  /* 0x000000570e0e7221 */ /* 0x000fce0000000000 */
.L_x_29:
[----:B------:R-:W-:Y:S02]  /*2cc0*/  WARPGROUP.DEPBAR.LE gsb0, 0x0 ;  /* 0x00008000000079c5 */ /* 0x000fe40000010000 */
[----:B------:R-:W-:Y:S05]  /*2cd0*/  @!P1 BRA `(.L_x_30) ;  /* 0x0000000000409947 */ /* 0x000fea0003800000 */
[----:B------:R-:W-:-:S13]  /*2ce0*/  ISETP.NE.AND P0, PT, R138, 0x3, PT ;  /* 0x000000038a00780c */ /* 0x000fda0003f05270 */
[----:B------:R-:W-:Y:S05]  /*2cf0*/  @!P0 BRA `(.L_x_31) ;  /* 0x0000000000048947 */ /* 0x000fea0003800000 */
[----:B------:R-:W-:Y:S01]  /*2d00*/  BPT.TRAP 0x1 ;  /* 0x000000040000795c */ /* 0x000fe20000300000 */
.L_x_31:
[----:B------:R-:W-:Y:S01]  /*2d10*/  UISETP.LT.AND UP0, UPT, UR9, 0x1, UPT ;  /* 0x000000010900788c */ /* 0x000fe2000bf01270 */
[----:B------:R-:W-:-:S03]  /*2d20*/  ISETP.GT.U32.AND P0, PT, R4, 0x1, PT ;  /* 0x000000010400780c */ /* 0x000fc60003f04070 */
[----:B------:R-:W-:-:S04]  /*2d30*/  USEL UR8, UR9, 0x1, UP0 ;  /* 0x0000000109087887 */ /* 0x000fc80008000000 */
[----:B------:R-:W-:-:S04]  /*2d40*/  UIADD3 UR8, UR5, UR9, -UR8 ;  /* 0x0000000905087290 */ /* 0x000fc8000fffe808 */
[----:B------:R-:W-:-:S04]  /*2d50*/  USHF.R.U32.HI UR6, URZ, 0x2, UR8 ;  /* 0x000000023f067899 */ /* 0x000fc80008011608 */
[----:B------:R-:W-:-:S04]  /*2d60*/  UIMAD.WIDE.U32 UR6, UR6, 0x24924925, URZ ;  /* 0x24924925060678a5 */ /* 0x000fc8000f8e003f */
[----:B------:R-:W-:-:S04]  /*2d70*/  UIMAD UR6, UR7, -0x1c, UR8 ;  /* 0xffffffe4070678a4 */ /* 0x000fc8000f8e0208 */
[----:B------:R-:W-:-:S04]  /*2d80*/  ULEA UR6, UR6, UR10, 0x3 ;  /* 0x0000000a06067291 */ /* 0x000fc8000f8e183f */
[----:B------:R-:W-:-:S04]  /*2d90*/  UIADD3 UR6, UR6, 0xe0, URZ ;  /* 0x000000e006067890 */ /* 0x000fc8000fffe03f */
[----:B------:R-:W-:-:S09]  /*2da0*/  UPRMT UR6, URZ, 0x654, UR6 ;  /* 0x000006543f067896 */ /* 0x000fd20008000006 */
[----:B------:R-:W-:Y:S01]  /*2db0*/  SYNCS.ARRIVE.TRANS64.RED.A1T0 RZ, [UR6], RZ ;  /* 0x000000ffffff79a7 */ /* 0x000fe20008100406 */
[----:B------:R-:W-:Y:S05]  /*2dc0*/  @P0 BRA `(.L_x_30) ;  /* 0x0000000000040947 */ /* 0x000fea0003800000 */
[----:B------:R-:W-:Y:S01]  /*2dd0*/  BPT.TRAP 0x1 ;  /* 0x000000040000795c */ /* 0x000fe20000300000 */
.L_x_30:
[----:B------:R-:W0:Y:S01]  /*2de0*/  LDC R26, c[0x0][0x288] ;  /* 0x0000a200ff1a7b82 */ /* 0x000e220000000800 */
[--C-:B------:R-:W-:Y:S01]  /*2df0*/  SHF.R.U32.HI R10, RZ, 0x2, R0.reuse ;  /* 0x00000002ff0a7819 */ /* 0x100fe20000011600 */
[----:B------:R-:W-:Y:S01]  /*2e00*/  IMAD.SHL.U32 R29, R7, 0x80, RZ ;  /* 0x00000080071d7824 */ /* 0x000fe200078e00ff */
[----:B------:R-:W-:Y:S01]  /*2e10*/  SHF.R.U32.HI R25, RZ, 0x7, R0 ;  /* 0x00000007ff197819 */ /* 0x000fe20000011600 */
[----:B------:R-:W-:Y:S01]  /*2e20*/  UIADD3 UR5, UR9, UR5, URZ ;  /* 0x0000000509057290 */ /* 0x000fe2000fffe03f */
[----:B------:R-:W-:Y:S01]  /*2e30*/  LOP3.LUT R11, R10, 0x7, RZ, 0xc0, !PT ;  /* 0x000000070a0b7812 */ /* 0x000fe200078ec0ff */
[----:B------:R-:W-:Y:S01]  /*2e40*/  IMAD.SHL.U32 R31, R6, 0x80, RZ ;  /* 0x00000080061f7824 */ /* 0x000fe200078e00ff */
[----:B------:R-:W-:Y:S01]  /*2e50*/  LOP3.LUT R10, R25, 0x1, RZ, 0xc0, !PT ;  /* 0x00000001190a7812 */ /* 0x000fe200078ec0ff */
[----:B------:R-:W-:Y:S01]  /*2e60*/  UISETP.GT.U32.AND UP0, UPT, UR5, 0x1b, UPT ;  /* 0x0000001b0500788c */ /* 0x000fe2000bf04070 */
[----:B------:R-:W-:Y:S01]  /*2e70*/  LOP3.LUT R24, R0, 0x60, RZ, 0xc0, !PT ;  /* 0x0000006000187812 */ /* 0x000fe200078ec0ff */
[----:B------:R-:W-:Y:S01]  /*2e80*/  ULDC UR12, c[0x0][0x284] ;  /* 0x0000a100000c7ab9 */ /* 0x000fe20000000800 */
[----:B------:R-:W-:Y:S01]  /*2e90*/  UISETP.GE.U32.AND UP1, UPT, UR9, 0x1c, UPT ;  /* 0x0000001c0900788c */ /* 0x000fe2000bf26070 */
[----:B------:R-:W-:Y:S01]  /*2ea0*/  IMAD.SHL.U32 R30, R10, 0x40, RZ ;  /* 0x000000400a1e7824 */ /* 0x000fe200078e00ff */
[----:B------:R-:W-:Y:S01]  /*2eb0*/  SHF.R.U32.HI R28, RZ, 0x1, R24 ;  /* 0x00000001ff1c7819 */ /* 0x000fe20000011618 */
[----:B------:R-:W-:Y:S01]  /*2ec0*/  UISETP.LT.U32.AND UP0, UPT, UR9, 0x1c, UP0 ;  /* 0x0000001c0900788c */ /* 0x000fe20008701070 */
[----:B------:R-:W-:Y:S01]  /*2ed0*/  LOP3.LUT R24, R0, 0x3, RZ, 0xc0, !PT ;  /* 0x0000000300187812 */ /* 0x000fe200078ec0ff */
[----:B------:R-:W-:Y:S01]  /*2ee0*/  USHF.R.U32.HI UR6, URZ, 0x2, UR5 ;  /* 0x000000023f067899 */ /* 0x000fe20008011605 */
[--C-:B------:R-:W-:Y:S01]  /*2ef0*/  IADD3 R25, RZ, -R28, -R11.reuse ;  /* 0x8000001cff197210 */ /* 0x100fe20007ffe80b */
[----:B------:R-:W-:Y:S01]  /*2f00*/  USEL UR8, URZ, 0x1, !UP0 ;  /* 0x000000013f087887 */ /* 0x000fe2000c000000 */
[----:B------:R-:W-:Y:S01]  /*2f10*/  LOP3.LUT R11, R30, 0x40, R11, 0xe2, !PT ;  /* 0x000000401e0b7812 */ /* 0x000fe200078ee20b */
[----:B------:R-:W-:Y:S01]  /*2f20*/  ULDC.64 UR10, c[0x0][0x5d0] ;  /* 0x00017400000a7ab9 */ /* 0x000fe20000000a00 */
[----:B------:R-:W-:Y:S01]  /*2f30*/  SHF.R.S32.HI R34, RZ, 0x1f, R5 ;  /* 0x0000001fff227819 */ /* 0x000fe20000011405 */
[----:B------:R-:W-:Y:S01]  /*2f40*/  IMAD R10, R10, -0x40, R25 ;  /* 0xffffffc00a0a7824 */ /* 0x000fe200078e0219 */
[----:B------:R-:W-:Y:S01]  /*2f50*/  UIMAD.WIDE.U32 UR6, UR6, 0x24924925, URZ ;  /* 0x24924925060678a5 */ /* 0x000fe2000f8e003f */
[----:B0-----:R-:W-:Y:S01]  /*2f60*/  IMAD R30, R24, -0x2, R26 ;  /* 0xfffffffe181e7824 */ /* 0x001fe200078e021a */
[----:B------:R-:W-:Y:S01]  /*2f70*/  ISETP.GE.AND P0, PT, R29, R26, PT ;  /* 0x0000001a1d00720c */ /* 0x000fe20003f06270 */
[----:B------:R-:W-:Y:S01]  /*2f80*/  IMAD.SHL.U32 R24, R0, 0x2, RZ ;  /* 0x0000000200187824 */ /* 0x000fe200078e00ff */
[----:B------:R-:W-:Y:S01]  /*2f90*/  ULOP3.LUT UR4, UR4, UR8, URZ, 0x3c, !UPT ;  /* 0x0000000804047292 */ /* 0x000fe2000f8e3c3f */
[----:B------:R-:W-:Y:S01]  /*2fa0*/  IMAD R32, R34, UR10, RZ ;  /* 0x0000000a22207c24 */ /* 0x000fe2000f8e02ff */
[----:B------:R-:W-:Y:S01]  /*2fb0*/  ISETP.GE.OR P0, PT, R31, UR12, P0 ;  /* 0x0000000c1f007c0c */ /* 0x000fe20008706670 */
[----:B------:R-:W-:Y:S01]  /*2fc0*/  IMAD.WIDE R26, R6, 0x80, RZ ;  /* 0x00000080061a7825 */ /* 0x000fe200078e02ff */
[----:B------:R-:W-:Y:S01]  /*2fd0*/  LOP3.LUT R24, R29, 0x6, R24, 0xf8, !PT ;  /* 0x000000061d187812 */ /* 0x000fe200078ef818 */
[----:B------:R-:W-:Y:S01]  /*2fe0*/  UIMAD UR5, UR7, -0x1c, UR5 ;  /* 0xffffffe4070578a4 */ /* 0x000fe2000f8e0205 */
[----:B------:R-:W-:Y:S01]  /*2ff0*/  IADD3 R36, -R31, UR12, R10 ;  /* 0x0000000c1f247c10 */ /* 0x000fe2000fffe10a */
[----:B------:R-:W-:Y:S01]  /*3000*/  IMAD R33, R5, UR11, R32 ;  /* 0x0000000b05217c24 */ /* 0x000fe2000f8e0220 */
[----:B------:R-:W-:Y:S01]  /*3010*/  SHF.R.S32.HI R25, RZ, 0x1f, R24 ;  /* 0x0000001fff197819 */ /* 0x000fe20000011418 */
[----:B------:R-:W-:Y:S01]  /*3020*/  @UP1 ULOP3.LUT UR4, UR4, 0x1, UR7, 0x78, !UPT ;  /* 0x0000000104041892 */ /* 0x000fe2000f8e7807 */
[----:B------:R-:W-:Y:S01]  /*3030*/  LOP3.LUT R35, R26, R11, R28, 0xfe, !PT ;  /* 0x0000000b1a237212 */ /* 0x000fe200078efe1c */
[----:B------:R-:W-:-:S02]  /*3040*/  IMAD.IADD R29, R30, 0x1, -R29 ;  /* 0x000000011e1d7824 */ /* 0x000fc400078e0a1d */
[----:B------:R-:W-:-:S04]  /*3050*/  IMAD.WIDE.U32 R6, R5, UR10, R24 ;  /* 0x0000000a05067c25 */ /* 0x000fc8000f8e0018 */
[----:B------:R-:W-:Y:S02]  /*3060*/  IMAD.IADD R7, R7, 0x1, R33 ;  /* 0x0000000107077824 */ /* 0x000fe400078e0221 */
[----:B------:R-:W-:Y:S01]  /*3070*/  IMAD.MOV.U32 R28, RZ, RZ, -0x1 ;  /* 0xffffffffff1c7424 */ /* 0x000fe200078e00ff */
[----:B------:R-:W-:Y:S06]  /*3080*/  @P0 BRA `(.L_x_32) ;  /* 0x0000004400a40947 */ /* 0x000fec0003800000 */
[----:B------:R-:W0:Y:S01]  /*3090*/  LDC.64 R32, c[0x0][0x5c8] ;  /* 0x00017200ff207b82 */ /* 0x000e220000000a00 */
[----:B------:R-:W-:Y:S01]  /*30a0*/  ULDC.64 UR6, c[0x0][0x5c0] ;  /* 0x0001700000067ab9 */ /* 0x000fe20000000a00 */
[----:B------:R-:W-:Y:S01]  /*30b0*/  BSSY B0, `(.L_x_32) ;  /* 0x0000466000007945 */ /* 0x000fe20003800000 */
[-C--:B0-----:R-:W-:Y:S02]  /*30c0*/  IMAD R10, R27, R32.reuse, RZ ;  /* 0x000000201b0a7224 */ /* 0x081fe400078e02ff */
[----:B------:R-:W-:-:S04]  /*30d0*/  IMAD.WIDE.U32 R6, R35, R32, R6 ;  /* 0x0000002023067225 */ /* 0x000fc800078e0006 */
[----:B------:R-:W-:Y:S01]  /*30e0*/  IMAD R31, R35, R33, R10 ;  /* 0x00000021231f7224 */ /* 0x000fe200078e020a */
[----:B------:R-:W-:Y:S02]  /*30f0*/  LEA R11, P0, R32, R6, 0x3 ;  /* 0x00000006200b7211 */ /* 0x000fe400078018ff */
[----:B------:R-:W-:Y:S01]  /*3100*/  IADD3 R10, P1, R6, UR6, RZ ;  /* 0x00000006060a7c10 */ /* 0x000fe2000ff3e0ff */
[----:B------:R-:W-:Y:S01]  /*3110*/  IMAD.IADD R31, R7, 0x1, R31 ;  /* 0x00000001071f7824 */ /* 0x000fe200078e021f */
[----:B------:R-:W-:-:S04]  /*3120*/  IADD3 R6, P3, R11, UR6, RZ ;  /* 0x000000060b067c10 */ /* 0x000fc8000ff7e0ff */
[----:B------:R-:W-:Y:S02]  /*3130*/  LEA.HI.X R7, R32, R31, R33, 0x3, P0 ;  /* 0x0000001f20077211 */ /* 0x000fe400000f1c21 */
[----:B---3-5:R-:W-:Y:S02]  /*3140*/  FSETP.NEU.AND P0, PT, R9, RZ, PT ;  /* 0x000000ff0900720b */ /* 0x028fe40003f0d000 */
[----:B------:R-:W-:Y:S02]  /*3150*/  IADD3.X R11, R31, UR7, RZ, P1, !PT ;  /* 0x000000071f0b7c10 */ /* 0x000fe40008ffe4ff */
[----:B------:R-:W-:-:S09]  /*3160*/  IADD3.X R7, R7, UR7, RZ, P3, !PT ;  /* 0x0000000707077c10 */ /* 0x000fd20009ffe4ff */
[----:B------:R-:W-:Y:S05]  /*3170*/  @!P0 BRA `(.L_x_33) ;  /* 0x00000034005c8947 */ /* 0x000fea0003800000 */
[----:B------:R-:W-:Y:S01]  /*3180*/  ULDC.64 UR6, c[0x0][0x5b8] ;  /* 0x00016e0000067ab9 */ /* 0x000fe20000000a00 */
[----:B------:R-:W-:Y:S01]  /*3190*/  ISETP.GE.AND P0, PT, R36, 0x1, PT ;  /* 0x000000012400780c */ /* 0x000fe20003f06270 */
[----:B------:R-:W-:Y:S01]  /*31a0*/  IMAD R32, R34, UR6, RZ ;  /* 0x0000000622207c24 */ /* 0x000fe2000f8e02ff */
[----:B------:R-:W-:Y:S01]  /*31b0*/  ULDC.64 UR10, c[0x0][0x5a8] ;  /* 0x00016a00000a7ab9 */ /* 0x000fe20000000a00 */
[----:B------:R-:W-:Y:S01]  /*31c0*/  IMAD.WIDE.U32 R30, R5, UR6, R24 ;  /* 0x00000006051e7c25 */ /* 0x000fe2000f8e0018 */
[----:B------:R-:W-:Y:S01]  /*31d0*/  ISETP.LT.OR P4, PT, R29, 0x1, !P0 ;  /* 0x000000011d00780c */ /* 0x000fe20004781670 */
[----:B------:R-:W-:Y:S02]  /*31e0*/  BSSY B1, `(.L_x_34) ;  /* 0x000000c000017945 */ /* 0x000fe40003800000 */
[----:B------:R-:W-:Y:S01]  /*31f0*/  IMAD R5, R5, UR7, R32 ;  /* 0x0000000705057c24 */ /* 0x000fe2000f8e0220 */
[----:B------:R-:W-:-:S03]  /*3200*/  ULDC.64 UR6, c[0x0][0x5b0] ;  /* 0x00016c0000067ab9 */ /* 0x000fc60000000a00 */
[----:B------:R-:W-:Y:S02]  /*3210*/  IMAD.IADD R31, R31, 0x1, R5 ;  /* 0x000000011f1f7824 */ /* 0x000fe400078e0205 */
[----:B------:R-:W-:Y:S02]  /*3220*/  IMAD R5, R27, UR6, RZ ;  /* 0x000000061b057c24 */ /* 0x000fe4000f8e02ff */
[----:B------:R-:W-:-:S04]  /*3230*/  IMAD.WIDE.U32 R24, R35, UR6, R30 ;  /* 0x0000000623187c25 */ /* 0x000fc8000f8e001e */
[----:B------:R-:W-:Y:S01]  /*3240*/  IMAD R5, R35, UR7, R5 ;  /* 0x0000000723057c24 */ /* 0x000fe2000f8e0205 */
[----:B------:R-:W-:-:S04]  /*3250*/  IADD3 R24, P1, R24, UR10, RZ ;  /* 0x0000000a18187c10 */ /* 0x000fc8000ff3e0ff */
[--C-:B------:R-:W-:Y:S02]  /*3260*/  IADD3.X R25, R25, UR11, R5.reuse, P1, !PT ;  /* 0x0000000b19197c10 */ /* 0x100fe40008ffe405 */
[----:B------:R-:W-:Y:S01]  /*3270*/  PRMT R5, RZ, 0x7610, R5 ;  /* 0x00007610ff057816 */ /* 0x000fe20000000005 */
[----:B------:R-:W-:Y:S06]  /*3280*/  @P4 BRA `(.L_x_35) ;  /* 0x0000000000044947 */ /* 0x000fec0003800000 */
[----:B------:R0:W5:Y:S02]  /*3290*/  LDG.E.U8 R5, desc[UR18][R24.64] ;  /* 0x0000001218057981 */ /* 0x000164000c1e1100 */
.L_x_35:
[----:B------:R-:W-:Y:S05]  /*32a0*/  BSYNC B1 ;  /* 0x0000000000017941 */ /* 0x000fea0003800000 */
.L_x_34:
[----:B-----5:R-:W-:Y:S01]  /*32b0*/  LOP3.LUT R5, R5, 0xff, RZ, 0xc0, !PT ;  /* 0x000000ff05057812 */ /* 0x020fe200078ec0ff */
[----:B------:R-:W-:Y:S01]  /*32c0*/  BSSY B1, `(.L_x_36) ;  /* 0x000000b000017945 */ /* 0x000fe20003800000 */
[----:B------:R-:W-:Y:S02]  /*32d0*/  ISETP.LT.OR P3, PT, R29, 0x2, !P0 ;  /* 0x000000021d00780c */ /* 0x000fe40004761670 */
[----:B------:R-:W-:-:S05]  /*32e0*/  F2FP.F16.E4M3.UNPACK_B R5, R5 ;  /* 0x00000005ff05723e */ /* 0x000fca00020006ff */
[----:B------:R-:W-:Y:S01]  /*32f0*/  HADD2.F32 R32, -RZ, R5.H0_H0 ;  /* 0x20000005ff207230 */ /* 0x000fe20000004100 */
[----:B------:R-:W-:-:S04]  /*3300*/  PRMT R5, RZ, 0x7610, R5 ;  /* 0x00007610ff057816 */ /* 0x000fc80000000005 */
[----:B------:R-:W-:-:S04]  /*3310*/  FMUL R32, R32, R9 ;  /* 0x0000000920207220 */ /* 0x000fc80000400000 */
[----:B--2---:R-:W-:-:S05]  /*3320*/  FFMA R32, R141, R8, R32 ;  /* 0x000000088d207223 */ /* 0x004fca0000000020 */
[----:B------:R-:W-:-:S05]  /*3330*/  F2FP.SATFINITE.E4M3.F32.PACK_AB_MERGE_C R33, RZ, R32, RZ ;  /* 0x00000020ff21723e */ /* 0x000fca00048070ff */
[----:B------:R1:W-:Y:S01]  /*3340*/  @!P4 STG.E.U8 desc[UR18][R10.64], R33 ;  /* 0x000000210a00c986 */ /* 0x0003e2000c101112 */
[----:B------:R-:W-:Y:S05]  /*3350*/  @P3 BRA `(.L_x_37) ;  /* 0x0000000000043947 */ /* 0x000fea0003800000 */
[----:B------:R2:W5:Y:S02]  /*3360*/  LDG.E.U8 R5, desc[UR18][R24.64+0x1] ;  /* 0x0000011218057981 */ /* 0x000564000c1e1100 */
.L_x_37:
[----:B------:R-:W-:Y:S05]  /*3370*/  BSYNC B1 ;  /* 0x0000000000017941 */ /* 0x000fea0003800000 */
.L_x_36:
[----:B-----5:R-:W-:Y:S01]  /*3380*/  LOP3.LUT R5, R5, 0xff, RZ, 0xc0, !PT ;  /* 0x000000ff05057812 */ /* 0x020fe200078ec0ff */
[----:B------:R-:W-:Y:S01]  /*3390*/  BSSY B1, `(.L_x_38) ;  /* 0x0000013000017945 */ /* 0x000fe20003800000 */
[----:B-1----:R-:W-:Y:S02]  /*33a0*/  IADD3 R33, P1, R35, 0x8, RZ ;  /* 0x0000000823217810 */ /* 0x002fe40007f3e0ff */
[----:B------:R-:W-:-:S03]  /*33b0*/  F2FP.F16.E4M3.UNPACK_B R5, R5 ;  /* 0x00000005ff05723e */ /* 0x000fc600020006ff */
[----:B------:R-:W-:Y:S01]  /*33c0*/  IMAD.X R27, RZ, RZ, R27, P1 ;  /* 0x000000ffff1b7224 */ /* 0x000fe200008e061b */
[----:B------:R-:W-:Y:S01]  /*33d0*/  ISETP.GE.AND P1, PT, R36, 0x9, PT ;  /* 0x000000092400780c */ /* 0x000fe20003f26270 */
[----:B------:R-:W-:Y:S02]  /*33e0*/  HADD2.F32 R26, -RZ, R5.H0_H0 ;  /* 0x20000005ff1a7230 */ /* 0x000fe40000004100 */
[----:B------:R-:W-:Y:S01]  /*33f0*/  IMAD.WIDE.U32 R30, R33, UR6, R30 ;  /* 0x00000006211e7c25 */ /* 0x000fe2000f8e001e */
[----:B------:R-:W-:-:S03]  /*3400*/  ISETP.LT.OR P5, PT, R29, 0x1, !P1 ;  /* 0x000000011d00780c */ /* 0x000fc60004fa1670 */
[----:B------:R-:W-:Y:S01]  /*3410*/  FMUL R5, R26, R9 ;  /* 0x000000091a057220 */ /* 0x000fe20000400000 */
[----:B------:R-:W-:-:S03]  /*3420*/  IMAD R26, R27, UR6, RZ ;  /* 0x000000061b1a7c24 */ /* 0x000fc6000f8e02ff */
[----:B------:R-:W-:Y:S01]  /*3430*/  FFMA R5, R136, R8, R5 ;  /* 0x0000000888057223 */ /* 0x000fe20000000005 */
[----:B------:R-:W-:Y:S01]  /*3440*/  IMAD R33, R33, UR7, R26 ;  /* 0x0000000721217c24 */ /* 0x000fe2000f8e021a */
[----:B------:R-:W-:-:S03]  /*3450*/  IADD3 R26, P4, R30, UR10, RZ ;  /* 0x0000000a1e1a7c10 */ /* 0x000fc6000ff9e0ff */
[----:B------:R-:W-:Y:S02]  /*3460*/  F2FP.SATFINITE.E4M3.F32.PACK_AB_MERGE_C R35, RZ, R5, RZ ;  /* 0x00000005ff23723e */ /* 0x000fe400048070ff */
[----:B------:R-:W-:Y:S02]  /*3470*/  IADD3.X R27, R31, UR11, R33, P4, !PT ;  /* 0x0000000b1f1b7c10 */ /* 0x000fe4000a7fe421 */
[----:B------:R-:W-:Y:S01]  /*3480*/  PRMT R5, RZ, 0x7610, R5 ;  /* 0x00007610ff057816 */ /* 0x000fe20000000005 */
[----:B------:R1:W-:Y:S01]  /*3490*/  @!P3 STG.E.U8 desc[UR18][R10.64+0x1], R35 ;  /* 0x000001230a00b986 */ /* 0x0003e2000c101112 */
[----:B------:R-:W-:Y:S05]  /*34a0*/  @P5 BRA `(.L_x_39) ;  /* 0x0000000000045947 */ /* 0x000fea0003800000 */
[----:B------:R3:W5:Y:S02]  /*34b0*/  LDG.E.U8 R5, desc[UR18][R26.64] ;  /* 0x000000121a057981 */ /* 0x000764000c1e1100 */
.L_x_39:
[----:B------:R-:W-:Y:S05]  /*34c0*/  BSYNC B1 ;  /* 0x0000000000017941 */ /* 0x000fea0003800000 */
.L_x_38:
[----:B-----5:R-:W-:Y:S01]  /*34d0*/  LOP3.LUT R5, R5, 0xff, RZ, 0xc0, !PT ;  /* 0x000000ff05057812 */ /* 0x020fe200078ec0ff */
[----:B------:R-:W-:Y:S01]  /*34e0*/  BSSY B1, `(.L_x_40) ;  /* 0x000000b000017945 */ /* 0x000fe20003800000 */
[----:B------:R-:W-:Y:S02]  /*34f0*/  ISETP.LT.OR P3, PT, R29, 0x2, !P1 ;  /* 0x000000021d00780c */ /* 0x000fe40004f61670 */
[----:B------:R-:W-:-:S05]  /*3500*/  F2FP.F16.E4M3.UNPACK_B R5, R5 ;  /* 0x00000005ff05723e */ /* 0x000fca00020006ff */
[----:B------:R-:W-:Y:S01]  /*3510*/  HADD2.F32 R30, -RZ, R5.H0_H0 ;  /* 0x20000005ff1e7230 */ /* 0x000fe20000004100 */
[----:B------:R-:W-:-:S04]  /*3520*/  PRMT R5, RZ, 0x7610, R5 ;  /* 0x00007610ff057816 */ /* 0x000fc80000000005 */
[----:B------:R-:W-:-:S04]  /*3530*/  FMUL R30, R30, R9 ;  /* 0x000000091e1e7220 */ /* 0x000fc80000400000 */
[----:B------:R-:W-:-:S05]  /*3540*/  FFMA R30, R139, R8, R30 ;  /* 0x000000088b1e7223 */ /* 0x000fca000000001e */
[----:B------:R-:W-:-:S05]  /*3550*/  F2FP.SATFINITE.E4M3.F32.PACK_AB_MERGE_C R31, RZ, R30, RZ ;  /* 0x0000001eff1f723e */ /* 0x000fca00048070ff */
[----:B------:R4:W-:Y:S01]  /*3560*/  @!P5 STG.E.U8 desc[UR18][R6.64], R31 ;  /* 0x0000001f0600d986 */ /* 0x0009e2000c101112 */
[----:B------:R-:W-:Y:S05]  /*3570*/  @P3 BRA `(.L_x_41) ;  /* 0x0000000000043947 */ /* 0x000fea0003800000 */
[----:B------:R0:W5:Y:S02]  /*3580*/  LDG.E.U8 R5, desc[UR18][R26.64+0x1] ;  /* 0x000001121a057981 */ /* 0x000164000c1e1100 */
.L_x_41:
[----:B------:R-:W-:Y:S05]  /*3590*/  BSYNC B1 ;  /* 0x0000000000017941 */ /* 0x000fea0003800000 */
.L_x_40:
[----:B-----5:R-:W-:Y:S01]  /*35a0*/  LOP3.LUT R5, R5, 0xff, RZ, 0xc0, !PT ;  /* 0x000000ff05057812 */ /* 0x020fe200078ec0ff */
[----:B------:R-:W-:Y:S01]  /*35b0*/  BSSY B1, `(.L_x_42) ;  /* 0x000000b000017945 */ /* 0x000fe20003800000 */
[----:B------:R-:W-:Y:S02]  /*35c0*/  ISETP.LT.OR P4, PT, R29, 0x9, !P0 ;  /* 0x000000091d00780c */ /* 0x000fe40004781670 */
[----:B------:R-:W-:-:S05]  /*35d0*/  F2FP.F16.E4M3.UNPACK_B R5, R5 ;  /* 0x00000005ff05723e */ /* 0x000fca00020006ff */
[----:B------:R-:W-:-:S05]  /*35e0*/  HADD2.F32 R30, -RZ, R5.H0_H0 ;  /* 0x20000005ff1e7230 */ /* 0x000fca0000004100 */
[----:B------:R-:W-:-:S04]  /*35f0*/  FMUL R5, R30, R9 ;  /* 0x000000091e057220 */ /* 0x000fc80000400000 */
[----:B------:R-:W-:-:S05]  /*3600*/  FFMA R5, R134, R8, R5 ;  /* 0x0000000886057223 */ /* 0x000fca0000000005 */
[----:B----4-:R-:W-:Y:S02]  /*3610*/  F2FP.SATFINITE.E4M3.F32.PACK_AB_MERGE_C R31, RZ, R5, RZ ;  /* 0x00000005ff1f723e */ /* 0x010fe400048070ff */
[----:B------:R-:W-:-:S03]  /*3620*/  PRMT R5, RZ, 0x7610, R5 ;  /* 0x00007610ff057816 */ /* 0x000fc60000000005 */
[----:B------:R4:W-:Y:S01]  /*3630*/  @!P3 STG.E.U8 desc[UR18][R6.64+0x1], R31 ;  /* 0x0000011f0600b986 */ /* 0x0009e2000c101112 */
[----:B------:R-:W-:Y:S05]  /*3640*/  @P4 BRA `(.L_x_43) ;  /* 0x0000000000044947 */ /* 0x000fea0003800000 */
[----:B------:R0:W5:Y:S02]  /*3650*/  LDG.E.U8 R5, desc[UR18][R24.64+0x8] ;  /* 0x0000081218057981 */ /* 0x000164000c1e1100 */
.L_x_43:
[----:B------:R-:W-:Y:S05]  /*3660*/  BSYNC B1 ;  /* 0x0000000000017941 */ /* 0x000fea0003800000 */
.L_x_42:
        /* <DEDUP_REMOVED lines=8> */
[----:B----4-:R-:W-:-:S05]  /*36f0*/  F2FP.SATFINITE.E4M3.F32.PACK_AB_MERGE_C R31, RZ, R30, RZ ;  /* 0x0000001eff1f723e */ /* 0x010fca00048070ff */
[----:B------:R4:W-:Y:S01]  /*3700*/  @!P4 STG.E.U8 desc[UR18][R10.64+0x8], R31 ;  /* 0x0000081f0a00c986 */ /* 0x0009e2000c101112 */
[----:B------:R-:W-:Y:S05]  /*3710*/  @P3 BRA `(.L_x_45) ;  /* 0x0000000000043947 */ /* 0x000fea0003800000 */
[----:B------:R0:W5:Y:S02]  /*3720*/  LDG.E.U8 R5, desc[UR18][R24.64+0x9] ;  /* 0x0000091218057981 */ /* 0x000164000c1e1100 */
.L_x_45:
[----:B------:R-:W-:Y:S05]  /*3730*/  BSYNC B1 ;  /* 0x0000000000017941 */ /* 0x000fea0003800000 */
.L_x_44:
        /* <DEDUP_REMOVED lines=12> */
.L_x_47:
[----:B------:R-:W-:Y:S05]  /*3800*/  BSYNC B1 ;  /* 0x0000000000017941 */ /* 0x000fea0003800000 */
.L_x_46:
        /* <DEDUP_REMOVED lines=12> */
.L_x_49:
[----:B------:R-:W-:Y:S05]  /*38d0*/  BSYNC B1 ;  /* 0x0000000000017941 */ /* 0x000fea0003800000 */
.L_x_48:
        /* <DEDUP_REMOVED lines=12> */
.L_x_51:
[----:B------:R-:W-:Y:S05]  /*39a0*/  BSYNC B1 ;  /* 0x0000000000017941 */ /* 0x000fea0003800000 */
.L_x_50:
        /* <DEDUP_REMOVED lines=12> */
.L_x_53:
[----:B------:R-:W-:Y:S05]  /*3a70*/  BSYNC B1 ;  /* 0x0000000000017941 */ /* 0x000fea0003800000 */
.L_x_52:
        /* <DEDUP_REMOVED lines=12> */
.L_x_55:
[----:B------:R-:W-:Y:S05]  /*3b40*/  BSYNC B1 ;  /* 0x0000000000017941 */ /* 0x000fea0003800000 */
.L_x_54:
        /* <DEDUP_REMOVED lines=12> */
.L_x_57:
[----:B------:R-:W-:Y:S05]  /*3c10*/  BSYNC B1 ;  /* 0x0000000000017941 */ /* 0x000fea0003800000 */
.L_x_56:
        /* <DEDUP_REMOVED lines=12> */
.L_x_59:
[----:B------:R-:W-:Y:S05]  /*3ce0*/  BSYNC B1 ;  /* 0x0000000000017941 */ /* 0x000fea0003800000 */
.L_x_58:
        /* <DEDUP_REMOVED lines=12> */
.L_x_61:
[----:B------:R-:W-:Y:S05]  /*3db0*/  BSYNC B1 ;  /* 0x0000000000017941 */ /* 0x000fea0003800000 */
.L_x_60:
        /* <DEDUP_REMOVED lines=12> */
.L_x_63:
[----:B------:R-:W-:Y:S05]  /*3e80*/  BSYNC B1 ;  /* 0x0000000000017941 */ /* 0x000fea0003800000 */
.L_x_62:
        /* <DEDUP_REMOVED lines=12> */
.L_x_65:
[----:B------:R-:W-:Y:S05]  /*3f50*/  BSYNC B1 ;  /* 0x0000000000017941 */ /* 0x000fea0003800000 */
.L_x_64:
        /* <DEDUP_REMOVED lines=12> */
.L_x_67:
[----:B------:R-:W-:Y:S05]  /*4020*/  BSYNC B1 ;  /* 0x0000000000017941 */ /* 0x000fea0003800000 */
.L_x_66:
        /* <DEDUP_REMOVED lines=12> */
.L_x_69:
[----:B------:R-:W-:Y:S05]  /*40f0*/  BSYNC B1 ;  /* 0x0000000000017941 */ /* 0x000fea0003800000 */
.L_x_68:
        /* <DEDUP_REMOVED lines=12> */
.L_x_71:
[----:B------:R-:W-:Y:S05]  /*41c0*/  BSYNC B1 ;  /* 0x0000000000017941 */ /* 0x000fea0003800000 */
.L_x_70:
        /* <DEDUP_REMOVED lines=12> */
.L_x_73:
[----:B------:R-:W-:Y:S05]  /*4290*/  BSYNC B1 ;  /* 0x0000000000017941 */ /* 0x000fea0003800000 */
.L_x_72:
        /* <DEDUP_REMOVED lines=12> */
.L_x_75:
[----:B------:R-:W-:Y:S05]  /*4360*/  BSYNC B1 ;  /* 0x0000000000017941 */ /* 0x000fea0003800000 */
.L_x_74:
        /* <DEDUP_REMOVED lines=12> */
.L_x_77:
[----:B------:R-:W-:Y:S05]  /*4430*/  BSYNC B1 ;  /* 0x0000000000017941 */ /* 0x000fea0003800000 */
.L_x_76:
        /* <DEDUP_REMOVED lines=12> */
.L_x_79:
[----:B------:R-:W-:Y:S05]  /*4500*/  BSYNC B1 ;  /* 0x0000000000017941 */ /* 0x000fea0003800000 */
.L_x_78:
        /* <DEDUP_REMOVED lines=12> */
.L_x_81:
[----:B------:R-:W-:Y:S05]  /*45d0*/  BSYNC B1 ;  /* 0x0000000000017941 */ /* 0x000fea0003800000 */
.L_x_80:
        /* <DEDUP_REMOVED lines=12> */
.L_x_83:
[----:B------:R-:W-:Y:S05]  /*46a0*/  BSYNC B1 ;  /* 0x0000000000017941 */ /* 0x000fea0003800000 */
.L_x_82:
        /* <DEDUP_REMOVED lines=12> */
.L_x_85:
[----:B------:R-:W-:Y:S05]  /*4770*/  BSYNC B1 ;  /* 0x0000000000017941 */ /* 0x000fea0003800000 */
.L_x_84:
        /* <DEDUP_REMOVED lines=12> */
.L_x_87:
[----:B------:R-:W-:Y:S05]  /*4840*/  BSYNC B1 ;  /* 0x0000000000017941 */ /* 0x000fea0003800000 */
.L_x_86:
        /* <DEDUP_REMOVED lines=12> */
.L_x_89:
[----:B------:R-:W-:Y:S05]  /*4910*/  BSYNC B1 ;  /* 0x0000000000017941 */ /* 0x000fea0003800000 */
.L_x_88:
        /* <DEDUP_REMOVED lines=12> */
.L_x_91:
[----:B------:R-:W-:Y:S05]  /*49e0*/  BSYNC B1 ;  /* 0x0000000000017941 */ /* 0x000fea0003800000 */
.L_x_90:
        /* <DEDUP_REMOVED lines=12> */
.L_x_93:
[----:B------:R-:W-:Y:S05]  /*4ab0*/  BSYNC B1 ;  /* 0x0000000000017941 */ /* 0x000fea0003800000 */
.L_x_92:
        /* <DEDUP_REMOVED lines=12> */
.L_x_95:
[----:B------:R-:W-:Y:S05]  /*4b80*/  BSYNC B1 ;  /* 0x0000000000017941 */ /* 0x000fea0003800000 */
.L_x_94:
        /* <DEDUP_REMOVED lines=12> */
.L_x_97:
[----:B------:R-:W-:Y:S05]  /*4c50*/  BSYNC B1 ;  /* 0x0000000000017941 */ /* 0x000fea0003800000 */
.L_x_96:
        /* <DEDUP_REMOVED lines=12> */
.L_x_99:
[----:B------:R-:W-:Y:S05]  /*4d20*/  BSYNC B1 ;  /* 0x0000000000017941 */ /* 0x000fea0003800000 */
.L_x_98:
        /* <DEDUP_REMOVED lines=12> */
.L_x_101:
[----:B------:R-:W-:Y:S05]  /*4df0*/  BSYNC B1 ;  /* 0x0000000000017941 */ /* 0x000fea0003800000 */
.L_x_100:
        /* <DEDUP_REMOVED lines=12> */
.L_x_103:
[----:B------:R-:W-:Y:S05]  /*4ec0*/  BSYNC B1 ;  /* 0x0000000000017941 */ /* 0x000fea0003800000 */
.L_x_102:
        /* <DEDUP_REMOVED lines=12> */
.L_x_105:
[----:B------:R-:W-:Y:S05]  /*4f90*/  BSYNC B1 ;  /* 0x0000000000017941 */ /* 0x000fea0003800000 */
.L_x_104:
        /* <DEDUP_REMOVED lines=12> */
.L_x_107:
[----:B------:R-:W-:Y:S05]  /*5060*/  BSYNC B1 ;  /* 0x0000000000017941 */ /* 0x000fea0003800000 */
.L_x_106:
        /* <DEDUP_REMOVED lines=12> */
.L_x_109:
[----:B------:R-:W-:Y:S05]  /*5130*/  BSYNC B1 ;  /* 0x0000000000017941 */ /* 0x000fea0003800000 */
.L_x_108:
        /* <DEDUP_REMOVED lines=12> */
.L_x_111:
[----:B------:R-:W-:Y:S05]  /*5200*/  BSYNC B1 ;  /* 0x0000000000017941 */ /* 0x000fea0003800000 */
.L_x_110:
        /* <DEDUP_REMOVED lines=12> */
.L_x_113:
[----:B------:R-:W-:Y:S05]  /*52d0*/  BSYNC B1 ;  /* 0x0000000000017941 */ /* 0x000fea0003800000 */
.L_x_112:
        /* <DEDUP_REMOVED lines=12> */
.L_x_115:
[----:B------:R-:W-:Y:S05]  /*53a0*/  BSYNC B1 ;  /* 0x0000000000017941 */ /* 0x000fea0003800000 */
.L_x_114:
        /* <DEDUP_REMOVED lines=12> */
.L_x_117:
[----:B------:R-:W-:Y:S05]  /*5470*/  BSYNC B1 ;  /* 0x0000000000017941 */ /* 0x000fea0003800000 */
.L_x_116:
        /* <DEDUP_REMOVED lines=12> */
.L_x_119:
[----:B------:R-:W-:Y:S05]  /*5540*/  BSYNC B1 ;  /* 0x0000000000017941 */ /* 0x000fea0003800000 */
.L_x_118:
        /* <DEDUP_REMOVED lines=12> */
.L_x_121:
[----:B------:R-:W-:Y:S05]  /*5610*/  BSYNC B1 ;  /* 0x0000000000017941 */ /* 0x000fea0003800000 */
.L_x_120:
        /* <DEDUP_REMOVED lines=12> */
.L_x_123:
[----:B------:R-:W-:Y:S05]  /*56e0*/  BSYNC B1 ;  /* 0x0000000000017941 */ /* 0x000fea0003800000 */
.L_x_122:
        /* <DEDUP_REMOVED lines=12> */
.L_x_125:
[----:B------:R-:W-:Y:S05]  /*57b0*/  BSYNC B1 ;  /* 0x0000000000017941 */ /* 0x000fea0003800000 */
.L_x_124:
        /* <DEDUP_REMOVED lines=12> */
.L_x_127:
[----:B------:R-:W-:Y:S05]  /*5880*/  BSYNC B1 ;  /* 0x0000000000017941 */ /* 0x000fea0003800000 */
.L_x_126:
        /* <DEDUP_REMOVED lines=12> */
.L_x_129:
[----:B------:R-:W-:Y:S05]  /*5950*/  BSYNC B1 ;  /* 0x0000000000017941 */ /* 0x000fea0003800000 */
.L_x_128:
        /* <DEDUP_REMOVED lines=12> */
.L_x_131:
[----:B------:R-:W-:Y:S05]  /*5a20*/  BSYNC B1 ;  /* 0x0000000000017941 */ /* 0x000fea0003800000 */
.L_x_130:
        /* <DEDUP_REMOVED lines=12> */
.L_x_133:
[----:B------:R-:W-:Y:S05]  /*5af0*/  BSYNC B1 ;  /* 0x0000000000017941 */ /* 0x000fea0003800000 */
.L_x_132:
        /* <DEDUP_REMOVED lines=12> */
.L_x_135:
[----:B------:R-:W-:Y:S05]  /*5bc0*/  BSYNC B1 ;  /* 0x0000000000017941 */ /* 0x000fea0003800000 */
.L_x_134:
        /* <DEDUP_REMOVED lines=12> */
.L_x_137:
[----:B------:R-:W-:Y:S05]  /*5c90*/  BSYNC B1 ;  /* 0x0000000000017941 */ /* 0x000fea0003800000 */
.L_x_136:
        /* <DEDUP_REMOVED lines=12> */
.L_x_139:
[----:B------:R-:W-:Y:S05]  /*5d60*/  BSYNC B1 ;  /* 0x0000000000017941 */ /* 0x000fea0003800000 */
.L_x_138:
        /* <DEDUP_REMOVED lines=12> */
.L_x_141:
[----:B------:R-:W-:Y:S05]  /*5e30*/  BSYNC B1 ;  /* 0x0000000000017941 */ /* 0x000fea0003800000 */
.L_x_140:
        /* <DEDUP_REMOVED lines=12> */
.L_x_143:
[----:B------:R-:W-:Y:S05]  /*5f00*/  BSYNC B1 ;  /* 0x0000000000017941 */ /* 0x000fea0003800000 */
.L_x_142:
        /* <DEDUP_REMOVED lines=12> */
.L_x_145:
[----:B------:R-:W-:Y:S05]  /*5fd0*/  BSYNC B1 ;  /* 0x0000000000017941 */ /* 0x000fea0003800000 */
.L_x_144:
[----:B-----5:R-:W-:Y:S01]  /*5fe0*/  LOP3.LUT R5, R5, 0xff, RZ, 0xc0, !PT ;  /* 0x000000ff05057812 */ /* 0x020fe200078ec0ff */
[----:B------:R-:W-:Y:S01]  /*5ff0*/  BSSY B1, `(.L_x_146) ;  /* 0x000000b000017945 */ /* 0x000fe20003800000 */
[----:B------:R-:W-:Y:S02]  /*6000*/  ISETP.LT.OR P4, PT, R29, 0x71, !P0 ;  /* 0x000000711d00780c */ /* 0x000fe40004781670 */
[----:B------:R-:W-:-:S05]  /*6010*/  F2FP.F16.E4M3.UNPACK_B R5, R5 ;  /* 0x00000005ff05723e */ /* 0x000fca00020006ff */
[----:B------:R-:W-:-:S05]  /*6020*/  HADD2.F32 R18, -RZ, R5.H0_H0 ;  /* 0x20000005ff127230 */ /* 0x000fca0000004100 */
[----:B------:R-:W-:-:S04]  /*6030*/  FMUL R5, R18, R9 ;  /* 0x0000000912057220 */ /* 0x000fc80000400000 */
[----:B------:R-:W-:-:S05]  /*6040*/  FFMA R5, R20, R8, R5 ;  /* 0x0000000814057223 */ /* 0x000fca0000000005 */
[----:B0-----:R-:W-:Y:S02]  /*6050*/  F2FP.SATFINITE.E4M3.F32.PACK_AB_MERGE_C R23, RZ, R5, RZ ;  /* 0x00000005ff17723e */ /* 0x001fe400048070ff */
[----:B------:R-:W-:-:S03]  /*6060*/  PRMT R5, RZ, 0x7610, R5 ;  /* 0x00007610ff057816 */ /* 0x000fc60000000005 */
[----:B------:R0:W-:Y:S01]  /*6070*/  @!P3 STG.E.U8 desc[UR18][R6.64+0x69], R23 ;  /* 0x000069170600b986 */ /* 0x0001e2000c101112 */
[----:B------:R-:W-:Y:S05]  /*6080*/  @P4 BRA `(.L_x_147) ;  /* 0x0000000000044947 */ /* 0x000fea0003800000 */
[----:B------:R0:W5:Y:S02]  /*6090*/  LDG.E.U8 R5, desc[UR18][R24.64+0x70] ;  /* 0x0000701218057981 */ /* 0x000164000c1e1100 */
.L_x_147:
[----:B------:R-:W-:Y:S05]  /*60a0*/  BSYNC B1 ;  /* 0x0000000000017941 */ /* 0x000fea0003800000 */
.L_x_146:
        /* <DEDUP_REMOVED lines=12> */
.L_x_149:
[----:B------:R-:W-:Y:S05]  /*6170*/  BSYNC B1 ;  /* 0x0000000000017941 */ /* 0x000fea0003800000 */
.L_x_148:
        /* <DEDUP_REMOVED lines=12> */
.L_x_151:
[----:B------:R-:W-:Y:S05]  /*6240*/  BSYNC B1 ;  /* 0x0000000000017941 */ /* 0x000fea0003800000 */
.L_x_150:
        /* <DEDUP_REMOVED lines=8> */
[----:B0-----:R-:W-:-:S05]  /*62d0*/  F2FP.SATFINITE.E4M3.F32.PACK_AB_MERGE_C R17, RZ, R18, RZ ;  /* 0x00000012ff11723e */ /* 0x001fca00048070ff */
[----:B------:R0:W-:Y:S01]  /*62e0*/  @!P4 STG.E.U8 desc[UR18][R6.64+0x70], R17 ;  /* 0x000070110600c986 */ /* 0x0001e2000c101112 */
[----:B------:R-:W-:Y:S05]  /*62f0*/  @P3 BRA `(.L_x_153) ;  /* 0x0000000000043947 */ /* 0x000fea0003800000 */
[----:B------:R0:W5:Y:S02]  /*6300*/  LDG.E.U8 R5, desc[UR18][R26.64+0x71] ;  /* 0x000071121a057981 */ /* 0x000164000c1e1100 */
.L_x_153:
[----:B------:R-:W-:Y:S05]  /*6310*/  BSYNC B1 ;  /* 0x0000000000017941 */ /* 0x000fea0003800000 */
.L_x_152:
        /* <DEDUP_REMOVED lines=12> */
.L_x_155:
[----:B------:R-:W-:Y:S05]  /*63e0*/  BSYNC B1 ;  /* 0x0000000000017941 */ /* 0x000fea0003800000 */
.L_x_154:
        /* <DEDUP_REMOVED lines=12> */
.L_x_157:
[----:B------:R-:W-:Y:S05]  /*64b0*/  BSYNC B1 ;  /* 0x0000000000017941 */ /* 0x000fea0003800000 */
.L_x_156:
        /* <DEDUP_REMOVED lines=12> */
.L_x_159:
[----:B------:R-:W-:Y:S05]  /*6580*/  BSYNC B1 ;  /* 0x0000000000017941 */ /* 0x000fea0003800000 */
.L_x_158:
[----:B-----5:R-:W-:Y:S01]  /*6590*/  LOP3.LUT R5, R5, 0xff, RZ, 0xc0, !PT ;  /* 0x000000ff05057812 */ /* 0x020fe200078ec0ff */
[----:B------:R-:W-:Y:S01]  /*65a0*/  BSSY B1, `(.L_x_160) ;  /* 0x000000b000017945 */ /* 0x000fe20003800000 */
[----:B------:R-:W-:Y:S02]  /*65b0*/  ISETP.LT.OR P1, PT, R29, 0x7a, !P1 ;  /* 0x0000007a1d00780c */ /* 0x000fe40004f21670 */
[----:B------:R-:W-:-:S05]  /*65c0*/  F2FP.F16.E4M3.UNPACK_B R5, R5 ;  /* 0x00000005ff05723e */ /* 0x000fca00020006ff */
[----:B01--4-:R-:W-:Y:S01]  /*65d0*/  HADD2.F32 R10, -RZ, R5.H0_H0 ;  /* 0x20000005ff0a7230 */ /* 0x013fe20000004100 */
[----:B------:R-:W-:-:S04]  /*65e0*/  PRMT R5, RZ, 0x7610, R5 ;  /* 0x00007610ff057816 */ /* 0x000fc80000000005 */
[----:B------:R-:W-:-:S04]  /*65f0*/  FMUL R10, R10, R9 ;  /* 0x000000090a0a7220 */ /* 0x000fc80000400000 */
[----:B------:R-:W-:-:S05]  /*6600*/  FFMA R10, R15, R8, R10 ;  /* 0x000000080f0a7223 */ /* 0x000fca000000000a */
[----:B------:R-:W-:-:S05]  /*6610*/  F2FP.SATFINITE.E4M3.F32.PACK_AB_MERGE_C R11, RZ, R10, RZ ;  /* 0x0000000aff0b723e */ /* 0x000fca00048070ff */
[----:B------:R0:W-:Y:S01]  /*6620*/  @!P3 STG.E.U8 desc[UR18][R6.64+0x78], R11 ;  /* 0x0000780b0600b986 */ /* 0x0001e2000c101112 */
[----:B------:R-:W-:Y:S05]  /*6630*/  @P1 BRA `(.L_x_161) ;  /* 0x0000000000041947 */ /* 0x000fea0003800000 */
[----:B------:R1:W5:Y:S02]  /*6640*/  LDG.E.U8 R5, desc[UR18][R26.64+0x79] ;  /* 0x000079121a057981 */ /* 0x000364000c1e1100 */
.L_x_161:
[----:B------:R-:W-:Y:S05]  /*6650*/  BSYNC B1 ;  /* 0x0000000000017941 */ /* 0x000fea0003800000 */
.L_x_160:
[----:B------:R-:W-:Y:S05]  /*6660*/  @P1 BRA `(.L_x_162) ;  /* 0x0000001000281947 */ /* 0x000fea0003800000 */
[----:B-----5:R-:W-:-:S04]  /*6670*/  LOP3.LUT R5, R5, 0xff, RZ, 0xc0, !PT ;  /* 0x000000ff05057812 */ /* 0x020fc800078ec0ff */
[----:B------:R-:W-:-:S05]  /*6680*/  F2FP.F16.E4M3.UNPACK_B R5, R5 ;  /* 0x00000005ff05723e */ /* 0x000fca00020006ff */
[----:B------:R-:W-:-:S05]  /*6690*/  HADD2.F32 R10, -RZ, R5.H0_H0 ;  /* 0x20000005ff0a7230 */ /* 0x000fca0000004100 */
[----:B------:R-:W-:-:S04]  /*66a0*/  FMUL R5, R10, R9 ;  /* 0x000000090a057220 */ /* 0x000fc80000400000 */
[----:B------:R-:W-:-:S05]  /*66b0*/  FFMA R5, R14, R8, R5 ;  /* 0x000000080e057223 */ /* 0x000fca0000000005 */
[----:B------:R-:W-:-:S05]  /*66c0*/  F2FP.SATFINITE.E4M3.F32.PACK_AB_MERGE_C R5, RZ, R5, RZ ;  /* 0x00000005ff05723e */ /* 0x000fca00048070ff */
[----:B------:R4:W-:Y:S01]  /*66d0*/  STG.E.U8 desc[UR18][R6.64+0x79], R5 ;  /* 0x0000790506007986 */ /* 0x0009e2000c101112 */
[----:B------:R-:W-:Y:S05]  /*66e0*/  BRA `(.L_x_162) ;  /* 0x0000001000087947 */ /* 0x000fea0003800000 */
.L_x_33:
[----:B------:R-:W-:Y:S01]  /*66f0*/  ISETP.GE.AND P1, PT, R36, 0x1, PT ;  /* 0x000000012400780c */ /* 0x000fe20003f26270 */
[-C--:B--2---:R-:W-:Y:S01]  /*6700*/  FMUL R141, R141, R8.reuse ;  /* 0x000000088d8d7220 */ /* 0x084fe20000400000 */
[-C--:B------:R-:W-:Y:S01]  /*6710*/  FMUL R136, R136, R8.reuse ;  /* 0x0000000888887220 */ /* 0x080fe20000400000 */
[----:B------:R-:W-:Y:S01]  /*6720*/  ISETP.GE.AND P0, PT, R36, 0x9, PT ;  /* 0x000000092400780c */ /* 0x000fe20003f06270 */
[-C--:B------:R-:W-:Y:S01]  /*6730*/  FMUL R139, R139, R8.reuse ;  /* 0x000000088b8b7220 */ /* 0x080fe20000400000 */
[C---:B------:R-:W-:Y:S01]  /*6740*/  ISETP.LT.OR P4, PT, R29.reuse, 0x1, !P1 ;  /* 0x000000011d00780c */ /* 0x040fe20004f81670 */
[-C--:B------:R-:W-:Y:S01]  /*6750*/  FMUL R134, R134, R8.reuse ;  /* 0x0000000886867220 */ /* 0x080fe20000400000 */
[----:B------:R-:W-:Y:S01]  /*6760*/  ISETP.LT.OR P5, PT, R29, 0x2, !P1 ;  /* 0x000000021d00780c */ /* 0x000fe20004fa1670 */
[-C--:B------:R-:W-:Y:S01]  /*6770*/  FMUL R137, R137, R8.reuse ;  /* 0x0000000889897220 */ /* 0x080fe20000400000 */
[----:B------:R-:W-:Y:S01]  /*6780*/  F2FP.SATFINITE.E4M3.F32.PACK_AB_MERGE_C R141, RZ, R141, RZ ;  /* 0x0000008dff8d723e */ /* 0x000fe200048070ff */
[----:B------:R-:W-:Y:S01]  /*6790*/  FMUL R132, R132, R8 ;  /* 0x0000000884847220 */ /* 0x000fe20000400000 */
[----:B------:R-:W-:Y:S01]  /*67a0*/  F2FP.SATFINITE.E4M3.F32.PACK_AB_MERGE_C R5, RZ, R136, RZ ;  /* 0x00000088ff05723e */ /* 0x000fe200048070ff */
[-C--:B------:R-:W-:Y:S01]  /*67b0*/  FMUL R135, R135, R8.reuse ;  /* 0x0000000887877220 */ /* 0x080fe20000400000 */
[C---:B------:R-:W-:Y:S01]  /*67c0*/  ISETP.LT.OR P3, PT, R29.reuse, 0x1, !P0 ;  /* 0x000000011d00780c */ /* 0x040fe20004761670 */
[-C--:B------:R-:W-:Y:S01]  /*67d0*/  FMUL R130, R130, R8.reuse ;  /* 0x0000000882827220 */ /* 0x080fe20000400000 */
[----:B------:R-:W-:Y:S01]  /*67e0*/  ISETP.LT.OR P6, PT, R29, 0xa, !P1 ;  /* 0x0000000a1d00780c */ /* 0x000fe20004fc1670 */
[-C--:B------:R-:W-:Y:S01]  /*67f0*/  FMUL R133, R133, R8.reuse ;  /* 0x0000000885857220 */ /* 0x080fe20000400000 */
[----:B------:R-:W-:Y:S01]  /*6800*/  F2FP.SATFINITE.E4M3.F32.PACK_AB_MERGE_C R139, RZ, R139, RZ ;  /* 0x0000008bff8b723e */ /* 0x000fe200048070ff */
[----:B------:R-:W-:Y:S01]  /*6810*/  @!P4 STG.E.U8 desc[UR18][R10.64], R141 ;  /* 0x0000008d0a00c986 */ /* 0x000fe2000c101112 */
[C---:B------:R-:W-:Y:S01]  /*6820*/  ISETP.LT.OR P4, PT, R29.reuse, 0x2, !P0 ;  /* 0x000000021d00780c */ /* 0x040fe20004781670 */
[----:B------:R-:W-:Y:S01]  /*6830*/  FMUL R128, R128, R8 ;  /* 0x0000000880807220 */ /* 0x000fe20000400000 */
[----:B------:R-:W-:Y:S01]  /*6840*/  F2FP.SATFINITE.E4M3.F32.PACK_AB_MERGE_C R25, RZ, R134, RZ ;  /* 0x00000086ff19723e */ /* 0x000fe200048070ff */
[----:B------:R0:W-:Y:S01]  /*6850*/  @!P5 STG.E.U8 desc[UR18][R10.64+0x1], R5 ;  /* 0x000001050a00d986 */ /* 0x0001e2000c101112 */
[----:B------:R-:W-:Y:S01]  /*6860*/  ISETP.LT.OR P5, PT, R29, 0x9, !P1 ;  /* 0x000000091d00780c */ /* 0x000fe20004fa1670 */
[-C--:B------:R-:W-:Y:S01]  /*6870*/  FMUL R131, R131, R8.reuse ;  /* 0x0000000883837220 */ /* 0x080fe20000400000 */
[----:B------:R-:W-:Y:S01]  /*6880*/  F2FP.SATFINITE.E4M3.F32.PACK_AB_MERGE_C R137, RZ, R137, RZ ;  /* 0x00000089ff89723e */ /* 0x000fe200048070ff */
[----:B------:R-:W-:Y:S01]  /*6890*/  @!P3 STG.E.U8 desc[UR18][R6.64], R139 ;  /* 0x0000008b0600b986 */ /* 0x000fe2000c101112 */
[----:B------:R-:W-:Y:S01]  /*68a0*/  ISETP.LT.OR P3, PT, R29, 0x9, !P0 ;  /* 0x000000091d00780c */ /* 0x000fe20004761670 */
[-C--:B------:R-:W-:Y:S01]  /*68b0*/  FMUL R126, R126, R8.reuse ;  /* 0x000000087e7e7220 */ /* 0x080fe20000400000 */
[----:B------:R-:W-:Y:S01]  /*68c0*/  F2FP.SATFINITE.E4M3.F32.PACK_AB_MERGE_C R135, RZ, R135, RZ ;  /* 0x00000087ff87723e */ /* 0x000fe200048070ff */
[-C--:B------:R-:W-:Y:S01]  /*68d0*/  FMUL R129, R129, R8.reuse ;  /* 0x0000000881817220 */ /* 0x080fe20000400000 */
[----:B------:R-:W-:Y:S01]  /*68e0*/  F2FP.SATFINITE.E4M3.F32.PACK_AB_MERGE_C R133, RZ, R133, RZ ;  /* 0x00000085ff85723e */ /* 0x000fe200048070ff */
[----:B------:R1:W-:Y:S01]  /*68f0*/  @!P4 STG.E.U8 desc[UR18][R6.64+0x1], R25 ;  /* 0x000001190600c986 */ /* 0x0003e2000c101112 */
[C---:B------:R-:W-:Y:S01]  /*6900*/  ISETP.LT.OR P4, PT, R29.reuse, 0xa, !P0 ;  /* 0x0000000a1d00780c */ /* 0x040fe20004781670 */
[----:B------:R-:W-:Y:S01]  /*6910*/  FMUL R124, R124, R8 ;  /* 0x000000087c7c7220 */ /* 0x000fe20000400000 */
[----:B0-----:R-:W-:Y:S01]  /*6920*/  F2FP.SATFINITE.E4M3.F32.PACK_AB_MERGE_C R5, RZ, R132, RZ ;  /* 0x00000084ff05723e */ /* 0x001fe200048070ff */
[----:B------:R-:W-:Y:S01]  /*6930*/  @!P5 STG.E.U8 desc[UR18][R10.64+0x8], R137 ;  /* 0x000008890a00d986 */ /* 0x000fe2000c101112 */
[----:B------:R-:W-:Y:S01]  /*6940*/  ISETP.LT.OR P5, PT, R29, 0x11, !P1 ;  /* 0x000000111d00780c */ /* 0x000fe20004fa1670 */
[-C--:B------:R-:W-:Y:S01]  /*6950*/  FMUL R127, R127, R8.reuse ;  /* 0x000000087f7f7220 */ /* 0x080fe20000400000 */
[----:B------:R-:W-:Y:S01]  /*6960*/  F2FP.SATFINITE.E4M3.F32.PACK_AB_MERGE_C R131, RZ, R131, RZ ;  /* 0x00000083ff83723e */ /* 0x000fe200048070ff */
[----:B------:R0:W-:Y:S01]  /*6970*/  @!P6 STG.E.U8 desc[UR18][R10.64+0x9], R5 ;  /* 0x000009050a00e986 */ /* 0x0001e2000c101112 */
[----:B------:R-:W-:Y:S01]  /*6980*/  ISETP.LT.OR P6, PT, R29, 0x12, !P1 ;  /* 0x000000121d00780c */ /* 0x000fe20004fc1670 */
[----:B------:R-:W-:Y:S01]  /*6990*/  FMUL R122, R122, R8 ;  /* 0x000000087a7a7220 */ /* 0x000fe20000400000 */
[----:B------:R-:W-:Y:S01]  /*69a0*/  F2FP.SATFINITE.E4M3.F32.PACK_AB_MERGE_C R129, RZ, R129, RZ ;  /* 0x00000081ff81723e */ /* 0x000fe200048070ff */
[----:B------:R-:W-:Y:S01]  /*69b0*/  @!P3 STG.E.U8 desc[UR18][R6.64+0x8], R135 ;  /* 0x000008870600b986 */ /* 0x000fe2000c101112 */
[----:B-1----:R-:W-:Y:S01]  /*69c0*/  F2FP.SATFINITE.E4M3.F32.PACK_AB_MERGE_C R25, RZ, R130, RZ ;  /* 0x00000082ff19723e */ /* 0x002fe200048070ff */
[-C--:B------:R-:W-:Y:S01]  /*69d0*/  FMUL R125, R125, R8.reuse ;  /* 0x000000087d7d7220 */ /* 0x080fe20000400000 */
[C---:B------:R-:W-:Y:S01]  /*69e0*/  ISETP.LT.OR P3, PT, R29.reuse, 0x11, !P0 ;  /* 0x000000111d00780c */ /* 0x040fe20004761670 */
[-C--:B------:R-:W-:Y:S01]  /*69f0*/  FMUL R120, R120, R8.reuse ;  /* 0x0000000878787220 */ /* 0x080fe20000400000 */
[----:B------:R-:W-:Y:S01]  /*6a00*/  F2FP.SATFINITE.E4M3.F32.PACK_AB_MERGE_C R127, RZ, R127, RZ ;  /* 0x0000007fff7f723e */ /* 0x000fe200048070ff */
[----:B------:R1:W-:Y:S01]  /*6a10*/  @!P4 STG.E.U8 desc[UR18][R6.64+0x9], R25 ;  /* 0x000009190600c986 */ /* 0x0003e2000c101112 */
[----:B------:R-:W-:Y:S01]  /*6a20*/  ISETP.LT.OR P4, PT, R29, 0x12, !P0 ;  /* 0x000000121d00780c */ /* 0x000fe20004781670 */
[----:B------:R-:W-:Y:S01]  /*6a30*/  FMUL R123, R123, R8 ;  /* 0x000000087b7b7220 */ /* 0x000fe20000400000 */
[----:B0-----:R-:W-:Y:S01]  /*6a40*/  F2FP.SATFINITE.E4M3.F32.PACK_AB_MERGE_C R5, RZ, R128, RZ ;  /* 0x00000080ff05723e */ /* 0x001fe200048070ff */
[----:B------:R-:W-:Y:S01]  /*6a50*/  @!P5 STG.E.U8 desc[UR18][R10.64+0x10], R133 ;  /* 0x000010850a00d986 */ /* 0x000fe2000c101112 */
[C---:B------:R-:W-:Y:S01]  /*6a60*/  ISETP.LT.OR P5, PT, R29.reuse, 0x19, !P1 ;  /* 0x000000191d00780c */ /* 0x040fe20004fa1670 */
[-C--:B------:R-:W-:Y:S01]  /*6a70*/  FMUL R118, R118, R8.reuse ;  /* 0x0000000876767220 */ /* 0x080fe20000400000 */
[----:B------:R-:W-:Y:S01]  /*6a80*/  F2FP.SATFINITE.E4M3.F32.PACK_AB_MERGE_C R125, RZ, R125, RZ ;  /* 0x0000007dff7d723e */ /* 0x000fe200048070ff */
[----:B------:R0:W-:Y:S01]  /*6a90*/  @!P6 STG.E.U8 desc[UR18][R10.64+0x11], R5 ;  /* 0x000011050a00e986 */ /* 0x0001e2000c101112 */
[----:B------:R-:W-:Y:S01]  /*6aa0*/  ISETP.LT.OR P6, PT, R29, 0x1a, !P1 ;  /* 0x0000001a1d00780c */ /* 0x000fe20004fc1670 */
[-C--:B------:R-:W-:Y:S01]  /*6ab0*/  FMUL R121, R121, R8.reuse ;  /* 0x0000000879797220 */ /* 0x080fe20000400000 */
[----:B------:R-:W-:Y:S01]  /*6ac0*/  FMUL R116, R116, R8 ;  /* 0x0000000874747220 */ /* 0x000fe20000400000 */
[----:B-1----:R-:W-:Y:S01]  /*6ad0*/  F2FP.SATFINITE.E4M3.F32.PACK_AB_MERGE_C R25, RZ, R126, RZ ;  /* 0x0000007eff19723e */ /* 0x002fe200048070ff */
[----:B------:R-:W-:Y:S01]  /*6ae0*/  @!P3 STG.E.U8 desc[UR18][R6.64+0x10], R131 ;  /* 0x000010830600b986 */ /* 0x000fe2000c101112 */
[----:B------:R-:W-:Y:S01]  /*6af0*/  ISETP.LT.OR P3, PT, R29, 0x19, !P0 ;  /* 0x000000191d00780c */ /* 0x000fe20004761670 */
        /* <DEDUP_REMOVED lines=35> */
[----:B------:R-:W-:Y:S01]  /*6d30*/  ISETP.LT.OR P3, PT, R29, 0x29, !P0 ;  /* 0x000000291d00780c */ /* 0x000fe20004761670 */
[-C--:B------:R-:W-:Y:S01]  /*6d40*/  FMUL R109, R109, R8.reuse ;  /* 0x000000086d6d7220 */ /* 0x080fe20000400000 */
[-C--:B------:R-:W-:Y:S01]  /*6d50*/  FMUL R104, R104, R8.reuse ;  /* 0x0000000868687220 */ /* 0x080fe20000400000 */
        /* <DEDUP_REMOVED lines=104> */
[----:B------:R-:W-:-:S02]  /*73e0*/  ISETP.LT.OR P3, PT, R29, 0x59, !P0 ;  /* 0x000000591d00780c */ /* 0x000fc40004761670 */
[----:B------:R-:W-:Y:S01]  /*73f0*/  F2FP.SATFINITE.E4M3.F32.PACK_AB_MERGE_C R19, RZ, R19, RZ ;  /* 0x00000013ff13723e */ /* 0x000fe200048070ff */
[----:B------:R1:W-:Y:S01]  /*7400*/  @!P4 STG.E.U8 desc[UR18][R6.64+0x51], R25 ;  /* 0x000051190600c986 */ /* 0x0003e2000c101112 */
[C---:B------:R-:W-:Y:S02]  /*7410*/  ISETP.LT.OR P4, PT, R29.reuse, 0x5a, !P0 ;  /* 0x0000005a1d00780c */ /* 0x040fe40004781670 */
[----:B0-----:R-:W-:Y:S01]  /*7420*/  F2FP.SATFINITE.E4M3.F32.PACK_AB_MERGE_C R5, RZ, R92, RZ ;  /* 0x0000005cff05723e */ /* 0x001fe200048070ff */
[----:B------:R-:W-:Y:S01]  /*7430*/  @!P5 STG.E.U8 desc[UR18][R10.64+0x58], R97 ;  /* 0x000058610a00d986 */ /* 0x000fe2000c101112 */
[C---:B------:R-:W-:Y:S02]  /*7440*/  ISETP.LT.OR P5, PT, R29.reuse, 0x61, !P1 ;  /* 0x000000611d00780c */ /* 0x040fe40004fa1670 */
[----:B------:R-:W-:Y:S01]  /*7450*/  F2FP.SATFINITE.E4M3.F32.PACK_AB_MERGE_C R13, RZ, R13, RZ ;  /* 0x0000000dff0d723e */ /* 0x000fe200048070ff */
[----:B------:R0:W-:Y:S01]  /*7460*/  @!P6 STG.E.U8 desc[UR18][R10.64+0x59], R5 ;  /* 0x000059050a00e986 */ /* 0x0001e2000c101112 */
[----:B------:R-:W-:-:S02]  /*7470*/  ISETP.LT.OR P6, PT, R29, 0x62, !P1 ;  /* 0x000000621d00780c */ /* 0x000fc40004fc1670 */
[----:B------:R-:W-:Y:S01]  /*7480*/  F2FP.SATFINITE.E4M3.F32.PACK_AB_MERGE_C R15, RZ, R15, RZ ;  /* 0x0000000fff0f723e */ /* 0x000fe200048070ff */
[----:B------:R-:W-:Y:S01]  /*7490*/  @!P3 STG.E.U8 desc[UR18][R6.64+0x58], R95 ;  /* 0x0000585f0600b986 */ /* 0x000fe2000c101112 */
[----:B-1----:R-:W-:Y:S02]  /*74a0*/  F2FP.SATFINITE.E4M3.F32.PACK_AB_MERGE_C R25, RZ, R90, RZ ;  /* 0x0000005aff19723e */ /* 0x002fe400048070ff */
[----:B------:R-:W-:-:S03]  /*74b0*/  ISETP.LT.OR P3, PT, R29, 0x61, !P0 ;  /* 0x000000611d00780c */ /* 0x000fc60004761670 */
[----:B------:R1:W-:Y:S01]  /*74c0*/  @!P4 STG.E.U8 desc[UR18][R6.64+0x59], R25 ;  /* 0x000059190600c986 */ /* 0x0003e2000c101112 */
[C---:B------:R-:W-:Y:S02]  /*74d0*/  ISETP.LT.OR P4, PT, R29.reuse, 0x62, !P0 ;  /* 0x000000621d00780c */ /* 0x040fe40004781670 */
[----:B0-----:R-:W-:Y:S01]  /*74e0*/  F2FP.SATFINITE.E4M3.F32.PACK_AB_MERGE_C R5, RZ, R88, RZ ;  /* 0x00000058ff05723e */ /* 0x001fe200048070ff */
[----:B------:R-:W-:Y:S01]  /*74f0*/  @!P5 STG.E.U8 desc[UR18][R10.64+0x60], R93 ;  /* 0x0000605d0a00d986 */ /* 0x000fe2000c101112 */
[----:B------:R-:W-:-:S03]  /*7500*/  ISETP.LT.OR P5, PT, R29, 0x69, !P1 ;  /* 0x000000691d00780c */ /* 0x000fc60004fa1670 */
[----:B------:R0:W-:Y:S01]  /*7510*/  @!P6 STG.E.U8 desc[UR18][R10.64+0x61], R5 ;  /* 0x000061050a00e986 */ /* 0x0001e2000c101112 */
[C---:B------:R-:W-:Y:S02]  /*7520*/  ISETP.LT.OR P6, PT, R29.reuse, 0x6a, !P1 ;  /* 0x0000006a1d00780c */ /* 0x040fe40004fc1670 */
[----:B-1----:R-:W-:Y:S01]  /*7530*/  F2FP.SATFINITE.E4M3.F32.PACK_AB_MERGE_C R25, RZ, R22, RZ ;  /* 0x00000016ff19723e */ /* 0x002fe200048070ff */
[----:B------:R-:W-:Y:S01]  /*7540*/  @!P3 STG.E.U8 desc[UR18][R6.64+0x60], R91 ;  /* 0x0000605b0600b986 */ /* 0x000fe2000c101112 */
        /* <DEDUP_REMOVED lines=11> */
[----:B------:R-:W-:Y:S01]  /*7600*/  @!P4 STG.E.U8 desc[UR18][R6.64+0x69], R25 ;  /* 0x000069190600c986 */ /* 0x000fe2000c101112 */
[C---:B------:R-:W-:Y:S02]  /*7610*/  ISETP.LT.OR P4, PT, R29.reuse, 0x79, !P1 ;  /* 0x000000791d00780c */ /* 0x040fe40004f81670 */
[C---:B------:R-:W-:Y:S01]  /*7620*/  ISETP.LT.OR P1, PT, R29.reuse, 0x7a, !P1 ;  /* 0x0000007a1d00780c */ /* 0x040fe20004f21670 */
[----:B------:R1:W-:Y:S01]  /*7630*/  @!P5 STG.E.U8 desc[UR18][R10.64+0x70], R21 ;  /* 0x000070150a00d986 */ /* 0x0003e2000c101112 */
[C---:B------:R-:W-:Y:S02]  /*7640*/  ISETP.LT.OR P5, PT, R29.reuse, 0x72, !P0 ;  /* 0x000000721d00780c */ /* 0x040fe400047a1670 */
[----:B0-----:R-:W-:Y:S01]  /*7650*/  F2FP.SATFINITE.E4M3.F32.PACK_AB_MERGE_C R5, RZ, R16, RZ ;  /* 0x00000010ff05723e */ /* 0x001fe200048070ff */
[----:B------:R0:W-:Y:S01]  /*7660*/  @!P6 STG.E.U8 desc[UR18][R10.64+0x71], R17 ;  /* 0x000071110a00e986 */ /* 0x0001e2000c101112 */
[C---:B------:R-:W-:Y:S02]  /*7670*/  ISETP.LT.OR P6, PT, R29.reuse, 0x79, !P0 ;  /* 0x000000791d00780c */ /* 0x040fe400047c1670 */
[----:B------:R-:W-:Y:S01]  /*7680*/  ISETP.LT.OR P0, PT, R29, 0x7a, !P0 ;  /* 0x0000007a1d00780c */ /* 0x000fe20004701670 */
[----:B------:R2:W-:Y:S01]  /*7690*/  @!P3 STG.E.U8 desc[UR18][R6.64+0x70], R19 ;  /* 0x000070130600b986 */ /* 0x0005e2000c101112 */
[----:B-1----:R-:W-:-:S05]  /*76a0*/  F2FP.SATFINITE.E4M3.F32.PACK_AB_MERGE_C R21, RZ, R14, RZ ;  /* 0x0000000eff15723e */ /* 0x002fca00048070ff */
[----:B------:R2:W-:Y:S01]  /*76b0*/  @!P5 STG.E.U8 desc[UR18][R6.64+0x71], R5 ;  /* 0x000071050600d986 */ /* 0x0005e2000c101112 */
[----:B0-----:R-:W-:-:S03]  /*76c0*/  F2FP.SATFINITE.E4M3.F32.PACK_AB_MERGE_C R17, RZ, R12, RZ ;  /* 0x0000000cff11723e */ /* 0x001fc600048070ff */
[----:B------:R2:W-:Y:S04]  /*76d0*/  @!P4 STG.E.U8 desc[UR18][R10.64+0x78], R13 ;  /* 0x0000780d0a00c986 */ /* 0x0005e8000c101112 */
[----:B------:R2:W-:Y:S04]  /*76e0*/  @!P1 STG.E.U8 desc[UR18][R10.64+0x79], R17 ;  /* 0x000079110a009986 */ /* 0x0005e8000c101112 */
[----:B------:R2:W-:Y:S04]  /*76f0*/  @!P6 STG.E.U8 desc[UR18][R6.64+0x78], R15 ;  /* 0x0000780f0600e986 */ /* 0x0005e8000c101112 */
[----:B------:R2:W-:Y:S02]  /*7700*/  @!P0 STG.E.U8 desc[UR18][R6.64+0x79], R21 ;  /* 0x0000791506008986 */ /* 0x0005e4000c101112 */
.L_x_162:
[----:B------:R-:W-:Y:S05]  /*7710*/  BSYNC B0 ;  /* 0x0000000000007941 */ /* 0x000fea0003800000 */
.L_x_32:
[----:B------:R-:W-:Y:S01]  /*7720*/  ULDC UR6, c[0x0][0xc] ;  /* 0x0000030000067ab9 */ /* 0x000fe20000000800 */
[----:B------:R-:W-:Y:S01]  /*7730*/  ULDC UR7, c[0x0][0x10] ;  /* 0x0000040000077ab9 */ /* 0x000fe20000000800 */
[----:B--2-45:R-:W2:Y:S01]  /*7740*/  LDC R5, c[0x0][0x14] ;  /* 0x00000500ff057b82 */ /* 0x034ea20000000800 */
[----:B------:R-:W-:Y:S01]  /*7750*/  UIMAD.WIDE.U32 UR6, UR6, UR7, URZ ;  /* 0x00000007060672a5 */ /* 0x000fe2000f8e003f */
[----:B0-----:R-:W-:Y:S01]  /*7760*/  PRMT R6, RZ, 0x7610, R6 ;  /* 0x00007610ff067816 */ /* 0x001fe20000000006 */
[----:B------:R-:W-:-:S04]  /*7770*/  IMAD.MOV.U32 R7, RZ, RZ, -0x1 ;  /* 0xffffffffff077424 */ /* 0x000fc800078e00ff */
[----:B--2---:R-:W-:-:S04]  /*7780*/  IMAD.WIDE.U32 R2, R5, UR6, R2 ;  /* 0x0000000605027c25 */ /* 0x004fc8000f8e0002 */
[----:B------:R-:W-:Y:S01]  /*7790*/  IMAD R5, R5, UR7, RZ ;  /* 0x0000000705057c24 */ /* 0x000fe2000f8e02ff */
[----:B------:R-:W-:Y:S02]  /*77a0*/  ULDC.64 UR6, c[0x0][0x650] ;  /* 0x0001940000067ab9 */ /* 0x000fe40000000a00 */
[----:B------:R-:W-:Y:S01]  /*77b0*/  ISETP.GE.U32.AND P0, PT, R2, UR6, PT ;  /* 0x0000000602007c0c */ /* 0x000fe2000bf06070 */
[----:B------:R-:W-:Y:S02]  /*77c0*/  IMAD.IADD R3, R3, 0x1, R5 ;  /* 0x0000000103037824 */ /* 0x000fe400078e0205 */
[----:B------:R-:W-:-:S03]  /*77d0*/  IMAD.MOV.U32 R5, RZ, RZ, -0x1 ;  /* 0xffffffffff057424 */ /* 0x000fc600078e00ff */
[----:B------:R-:W-:-:S13]  /*77e0*/  ISETP.GE.U32.AND.EX P0, PT, R3, UR7, PT, P0 ;  /* 0x0000000703007c0c */ /* 0x000fda000bf06100 */
[----:B------:R-:W-:Y:S05]  /*77f0*/  @P0 BRA `(.L_x_163) ;  /* 0x0000000400600947 */ /* 0x000fea0003800000 */
[----:B------:R-:W0:Y:S01]  /*7800*/  S2R R20, SR_CTAID.X ;  /* 0x0000000000147919 */ /* 0x000e220000002500 */
[----:B------:R-:W2:Y:S01]  /*7810*/  LDC.64 R14, c[0x0][0x628] ;  /* 0x00018a00ff0e7b82 */ /* 0x000ea20000000a00 */
[----:B------:R-:W-:Y:S01]  /*7820*/  ULDC UR6, c[0x0][0x150] ;  /* 0x0000540000067ab9 */ /* 0x000fe20000000800 */
[----:B------:R-:W-:Y:S01]  /*7830*/  IMAD.MOV.U32 R12, RZ, RZ, R2 ;  /* 0x000000ffff0c7224 */ /* 0x000fe200078e0002 */
[----:B------:R-:W4:Y:S01]  /*7840*/  S2R R22, SR_CTAID.Y ;  /* 0x0000000000167919 */ /* 0x000f220000002600 */
[----:B------:R-:W-:-:S04]  /*7850*/  IMAD.MOV.U32 R13, RZ, RZ, R3 ;  /* 0x000000ffff0d7224 */ /* 0x000fc800078e0003 */
[----:B------:R-:W1:Y:S08]  /*7860*/  LDC R23, c[0x0][0x144] ;  /* 0x00005100ff177b82 */ /* 0x000e700000000800 */
[----:B------:R-:W1:Y:S08]  /*7870*/  LDC R16, c[0x0][0x630] ;  /* 0x00018c00ff107b82 */ /* 0x000e700000000800 */
[----:B------:R-:W1:Y:S01]  /*7880*/  LDC.64 R18, c[0x0][0x620] ;  /* 0x00018800ff127b82 */ /* 0x000e620000000a00 */
[----:B--2---:R-:W-:-:S04]  /*7890*/  ISETP.NE.U32.AND P0, PT, R14, RZ, PT ;  /* 0x000000ff0e00720c */ /* 0x004fc80003f05070 */
[----:B------:R-:W-:Y:S02]  /*78a0*/  ISETP.NE.AND.EX P0, PT, R15, RZ, PT, P0 ;  /* 0x000000ff0f00720c */ /* 0x000fe40003f05300 */
[----:B0-----:R-:W-:-:S05]  /*78b0*/  I2FP.F32.U32 R5, R20 ;  /* 0x0000001400057245 */ /* 0x001fca0000201000 */
[----:B------:R-:W-:-:S04]  /*78c0*/  FMUL R5, R5, UR6 ;  /* 0x0000000605057c20 */ /* 0x000fc80008400000 */
[----:B------:R0:W2:Y:S02]  /*78d0*/  F2I.U32.TRUNC.NTZ R21, R5 ;  /* 0x0000000500157305 */ /* 0x0000a4000020f000 */
[----:B----4-:R-:W-:Y:S05]  /*78e0*/  @!P0 BRA `(.L_x_164) ;  /* 0x0000000000288947 */ /* 0x010fea0003800000 */
[----:B0-----:R-:W0:Y:S02]  /*78f0*/  LDC R5, c[0x0][0x634] ;  /* 0x00018d00ff057b82 */ /* 0x001e240000000800 */
        /* <DEDUP_REMOVED lines=9> */
.L_x_164:
[-CC-:B-1----:R-:W-:Y:S01]  /*7990*/  SHF.R.U64 R17, R12, R16.reuse, R13.reuse ;  /* 0x000000100c117219 */ /* 0x182fe2000000120d */
[----:B------:R-:W1:Y:S01]  /*79a0*/  LDC.64 R28, c[0x0][0x640] ;  /* 0x00019000ff1c7b82 */ /* 0x000e620000000a00 */
[----:B0-----:R-:W-:Y:S01]  /*79b0*/  SHF.R.U32.HI R5, RZ, R16, R13 ;  /* 0x00000010ff057219 */ /* 0x001fe2000001160d */
[----:B--2---:R-:W-:Y:S01]  /*79c0*/  IMAD.MOV R21, RZ, RZ, -R21 ;  /* 0x000000ffff157224 */ /* 0x004fe200078e0a15 */
[----:B------:R-:W-:Y:S01]  /*79d0*/  IADD3 R11, P0, RZ, -R17, RZ ;  /* 0x80000011ff0b7210 */ /* 0x000fe20007f1e0ff */
[----:B------:R-:W-:Y:S02]  /*79e0*/  ULDC UR6, c[0x0][0x154] ;  /* 0x0000550000067ab9 */ /* 0x000fe40000000800 */
[----:B------:R-:W-:Y:S02]  /*79f0*/  IMAD R23, R23, R21, R20 ;  /* 0x0000001517177224 */ /* 0x000fe400078e0214 */
[----:B------:R-:W0:Y:S01]  /*7a00*/  LDC R12, c[0x0][0x618] ;  /* 0x00018600ff0c7b82 */ /* 0x000e220000000800 */
[----:B------:R-:W-:-:S02]  /*7a10*/  IMAD.X R5, RZ, RZ, ~R5, P0 ;  /* 0x000000ffff057224 */ /* 0x000fc400000e0e05 */
[----:B------:R-:W-:-:S04]  /*7a20*/  IMAD.WIDE.U32 R6, R11, R18, R2 ;  /* 0x000000120b067225 */ /* 0x000fc800078e0002 */
[----:B------:R-:W-:Y:S01]  /*7a30*/  IMAD R10, R5, R18, RZ ;  /* 0x00000012050a7224 */ /* 0x000fe200078e02ff */
[----:B------:R-:W2:Y:S03]  /*7a40*/  LDC R24, c[0x0][0x608] ;  /* 0x00018200ff187b82 */ /* 0x000ea60000000800 */
[----:B------:R-:W-:Y:S02]  /*7a50*/  IMAD R5, R11, R19, R10 ;  /* 0x000000130b057224 */ /* 0x000fe400078e020a */
[----:B------:R-:W-:Y:S02]  /*7a60*/  IMAD.MOV.U32 R11, RZ, RZ, 0x1 ;  /* 0x00000001ff0b7424 */ /* 0x000fe400078e00ff */
[----:B------:R-:W-:Y:S01]  /*7a70*/  IMAD.IADD R5, R7, 0x1, R5 ;  /* 0x0000000107057824 */ /* 0x000fe200078e0205 */
[----:B---3--:R-:W3:Y:S01]  /*7a80*/  LDC R26, c[0x0][0x658] ;  /* 0x00019600ff1a7b82 */ /* 0x008ee20000000800 */
[----:B------:R-:W-:-:S02]  /*7a90*/  I2FP.F32.U32 R7, R22 ;  /* 0x0000001600077245 */ /* 0x000fc40000201000 */
[----:B-1----:R-:W-:-:S03]  /*7aa0*/  ISETP.NE.U32.AND P0, PT, R28, RZ, PT ;  /* 0x000000ff1c00720c */ /* 0x002fc60003f05070 */
[----:B------:R-:W-:Y:S01]  /*7ab0*/  FMUL R10, R7, UR6 ;  /* 0x00000006070a7c20 */ /* 0x000fe20008400000 */
[----:B------:R-:W-:Y:S01]  /*7ac0*/  ISETP.NE.AND.EX P0, PT, R29, RZ, PT, P0 ;  /* 0x000000ff1d00720c */ /* 0x000fe20003f05300 */
[----:B------:R-:W1:Y:S01]  /*7ad0*/  LDC R21, c[0x0][0x148] ;  /* 0x00005200ff157b82 */ /* 0x000e620000000800 */
[-CC-:B0-----:R-:W-:Y:S01]  /*7ae0*/  SHF.R.U64 R16, R6, R12.reuse, R5.reuse ;  /* 0x0000000c06107219 */ /* 0x181fe20000001205 */
[----:B------:R0:W4:Y:S01]  /*7af0*/  F2I.U32.TRUNC.NTZ R18, R10 ;  /* 0x0000000a00127305 */ /* 0x000122000020f000 */
[----:B------:R-:W-:Y:S01]  /*7b00*/  SHF.R.U32.HI R5, RZ, R12, R5 ;  /* 0x0000000cff057219 */ /* 0x000fe20000011605 */
[----:B------:R-:W-:-:S04]  /*7b10*/  IMAD.MOV.U32 R7, RZ, RZ, -0x1 ;  /* 0xffffffffff077424 */ /* 0x000fc800078e00ff */
[----:B------:R-:W0:Y:S01]  /*7b20*/  LDC R20, c[0x0][0x600] ;  /* 0x00018000ff147b82 */ /* 0x000e220000000800 */
[-CC-:B--2---:R-:W-:Y:S02]  /*7b30*/  SHF.R.U64 R14, R16, R24.reuse, R5.reuse ;  /* 0x00000018100e7219 */ /* 0x184fe40000001205 */
[----:B------:R-:W-:-:S05]  /*7b40*/  SHF.R.U32.HI R5, RZ, R24, R5 ;  /* 0x00000018ff057219 */ /* 0x000fca0000011605 */
[----:B------:R-:W2:Y:S01]  /*7b50*/  LDC R27, c[0x0][0x648] ;  /* 0x00019200ff1b7b82 */ /* 0x000ea20000000800 */
[-C--:B---3--:R-:W-:Y:S02]  /*7b60*/  SHF.L.U32 R6, R7, R26.reuse, RZ ;  /* 0x0000001a07067219 */ /* 0x088fe400000006ff */
[-CC-:B------:R-:W-:Y:S02]  /*7b70*/  SHF.R.U64 R19, R14, R26.reuse, R5.reuse ;  /* 0x0000001a0e137219 */ /* 0x180fe40000001205 */
[----:B------:R-:W-:Y:S02]  /*7b80*/  SHF.R.U32.HI R7, RZ, R26, R5 ;  /* 0x0000001aff077219 */ /* 0x000fe40000011605 */
[----:B------:R-:W-:Y:S01]  /*7b90*/  LOP3.LUT R25, RZ, R6, RZ, 0x33, !PT ;  /* 0x00000006ff197212 */ /* 0x000fe200078e33ff */
[----:B------:R-:W3:Y:S01]  /*7ba0*/  LDC R30, c[0x0][0x638] ;  /* 0x00018e00ff1e7b82 */ /* 0x000ee20000000800 */
[----:B------:R-:W-:Y:S01]  /*7bb0*/  SHF.L.U32 R26, R11, R26, RZ ;  /* 0x0000001a0b1a7219 */ /* 0x000fe200000006ff */
[----:B------:R-:W-:-:S06]  /*7bc0*/  IMAD.MOV.U32 R6, RZ, RZ, R19 ;  /* 0x000000ffff067224 */ /* 0x000fcc00078e0013 */
[----:B------:R-:W0:Y:S01]  /*7bd0*/  LDC R31, c[0x0][0x610] ;  /* 0x00018400ff1f7b82 */ /* 0x000e220000000800 */
[----:B----4-:R-:W-:Y:S05]  /*7be0*/  @!P0 BRA `(.L_x_165) ;  /* 0x0000000000288947 */ /* 0x010fea0003800000 */
[----:B------:R-:W4:Y:S02]  /*7bf0*/  LDC R6, c[0x0][0x64c] ;  /* 0x00019300ff067b82 */ /* 0x000f240000000800 */
[----:B----4-:R-:W-:-:S05]  /*7c00*/  IADD3 R5, P0, R19, R6, RZ ;  /* 0x0000000613057210 */ /* 0x010fca0007f1e0ff */
[----:B------:R-:W-:-:S04]  /*7c10*/  IMAD.X R15, RZ, RZ, R7, P0 ;  /* 0x000000ffff0f7224 */ /* 0x000fc800000e0607 */
[----:B------:R-:W-:-:S04]  /*7c20*/  IMAD.WIDE.U32 R6, R15, R28, RZ ;  /* 0x0000001c0f067225 */ /* 0x000fc800078e00ff */
[----:B0-----:R-:W-:-:S04]  /*7c30*/  IMAD.WIDE.U32 R10, P0, R5, R29, R6 ;  /* 0x0000001d050a7225 */ /* 0x001fc80007800006 */
[----:B------:R-:W-:-:S04]  /*7c40*/  IMAD.WIDE.U32 R6, R5, R28, RZ ;  /* 0x0000001c05067225 */ /* 0x000fc800078e00ff */
[----:B------:R-:W-:Y:S01]  /*7c50*/  IMAD.X R13, RZ, RZ, RZ, P0 ;  /* 0x000000ffff0d7224 */ /* 0x000fe200000e06ff */
[----:B------:R-:W-:Y:S01]  /*7c60*/  IADD3 RZ, P0, R7, R10, RZ ;  /* 0x0000000a07ff7210 */ /* 0x000fe20007f1e0ff */
[----:B------:R-:W-:-:S04]  /*7c70*/  IMAD.MOV.U32 R12, RZ, RZ, R11 ;  /* 0x000000ffff0c7224 */ /* 0x000fc800078e000b */
[----:B------:R-:W-:-:S08]  /*7c80*/  IMAD.WIDE.U32.X R6, R15, R29, R12, P0 ;  /* 0x0000001d0f067225 */ /* 0x000fd000000e040c */
.L_x_165:
[----:B--2---:R-:W-:Y:S01]  /*7c90*/  SHF.R.U64 R5, R6, R27, R7 ;  /* 0x0000001b06057219 */ /* 0x004fe20000001207 */
[----:B0-----:R-:W-:Y:S01]  /*7ca0*/  VIADD R7, R20, 0xffffffff ;  /* 0xffffffff14077836 */ /* 0x001fe20000000000 */
[----:B------:R-:W-:Y:S01]  /*7cb0*/  LOP3.LUT R28, R14, R25, RZ, 0xc0, !PT ;  /* 0x000000190e1c7212 */ /* 0x000fe200078ec0ff */
[----:B------:R-:W-:Y:S02]  /*7cc0*/  IMAD.MOV R18, RZ, RZ, -R18 ;  /* 0x000000ffff127224 */ /* 0x000fe400078e0a12 */
[----:B------:R-:W-:Y:S01]  /*7cd0*/  IMAD.MOV R6, RZ, RZ, -R5 ;  /* 0x000000ffff067224 */ /* 0x000fe200078e0a05 */
[----:B------:R-:W-:Y:S01]  /*7ce0*/  LOP3.LUT R16, R16, R7, RZ, 0xc0, !PT ;  /* 0x0000000710107212 */ /* 0x000fe200078ec0ff */
[----:B------:R-:W-:Y:S02]  /*7cf0*/  IMAD R28, R26, R5, R28 ;  /* 0x000000051a1c7224 */ /* 0x000fe400078e021c */
[----:B-1----:R-:W-:Y:S02]  /*7d00*/  @P2 IMAD R23, R21, R18, R22 ;  /* 0x0000001215172224 */ /* 0x002fe400078e0216 */
[----:B---3--:R-:W-:-:S02]  /*7d10*/  IMAD R5, R6, R30, R19 ;  /* 0x0000001e06057224 */ /* 0x008fc400078e0213 */
[----:B------:R-:W-:Y:S02]  /*7d20*/  IMAD R28, R28, R31, R23 ;  /* 0x0000001f1c1c7224 */ /* 0x000fe400078e0217 */
[----:B------:R-:W-:Y:S02]  /*7d30*/  IMAD R5, R5, R20, R16 ;  /* 0x0000001405057224 */ /* 0x000fe400078e0210 */
[----:B------:R-:W-:-:S03]  /*7d40*/  IMAD.MOV.U32 R6, RZ, RZ, 0x1 ;  /* 0x00000001ff067424 */ /* 0x000fc600078e00ff */
[----:B------:R-:W-:Y:S02]  /*7d50*/  SEL R7, R5, R28, !P2 ;  /* 0x0000001c05077207 */ /* 0x000fe40005000000 */
[----:B------:R-:W-:Y:S01]  /*7d60*/  SEL R28, R28, R5, !P2 ;  /* 0x000000051c1c7207 */ /* 0x000fe20005000000 */
[----:B------:R-:W-:-:S07]  /*7d70*/  IMAD.MOV.U32 R5, RZ, RZ, R17 ;  /* 0x000000ffff057224 */ /* 0x000fce00078e0011 */
.L_x_163:
[----:B------:R-:W-:Y:S01]  /*7d80*/  LOP3.LUT P0, RZ, R6, 0xff, RZ, 0xc0, !PT ;  /* 0x000000ff06ff7812 */ /* 0x000fe2000780c0ff */
[----:B------:R-:W-:-:S12]  /*7d90*/  IMAD.MOV.U32 R6, RZ, RZ, R28 ;  /* 0x000000ffff067224 */ /* 0x000fd800078e001c */
[----:B------:R-:W-:Y:S05]  /*7da0*/  @P0 BRA `(.L_x_166) ;  /* 0xffffff9400280947 */ /* 0x000fea000383ffff */
[----:B------:R-:W-:Y:S05]  /*7db0*/  EXIT ;  /* 0x000000000000794d */ /* 0x000fea0003800000 */
.L_x_4:
[----:B0-----:R-:W-:Y:S01]  /*7dc0*/  ULDC.64 UR4, c[0x0][0x650] ;  /* 0x0001940000047ab9 */ /* 0x001fe20000000a00 */
        /* <DEDUP_REMOVED lines=25> */
.L_x_168:
[--C-:B------:R-:W-:Y:S01]  /*7f60*/  SHF.R.U64 R16, R14, R18, R15.reuse ;  /* 0x000000120e107219 */ /* 0x100fe2000000120f */
[----:B------:R-:W0:Y:S01]  /*7f70*/  LDC R22, c[0x0][0x618] ;  /* 0x00018600ff167b82 */ /* 0x000e220000000800 */
[----:B------:R-:W-:Y:S01]  /*7f80*/  I2FP.F32.U32 R7, R8 ;  /* 0x0000000800077245 */ /* 0x000fe20000201000 */
[----:B------:R-:W-:Y:S01]  /*7f90*/  ULDC UR4, c[0x0][0x150] ;  /* 0x0000540000047ab9 */ /* 0x000fe20000000800 */
[----:B------:R-:W-:Y:S02]  /*7fa0*/  SHF.R.U32.HI R6, RZ, R18, R15 ;  /* 0x00000012ff067219 */ /* 0x000fe4000001160f */
[----:B------:R-:W-:Y:S01]  /*7fb0*/  IADD3 R9, P0, RZ, -R16, RZ ;  /* 0x80000010ff097210 */ /* 0x000fe20007f1e0ff */
[----:B------:R-:W-:Y:S01]  /*7fc0*/  FMUL R13, R7, UR4 ;  /* 0x00000004070d7c20 */ /* 0x000fe20008400000 */
[----:B------:R-:W-:Y:S01]  /*7fd0*/  ULDC UR4, c[0x0][0x154] ;  /* 0x0000550000047ab9 */ /* 0x000fe20000000800 */
[----:B------:R-:W1:Y:S02]  /*7fe0*/  LDC.64 R24, c[0x0][0x640] ;  /* 0x00019000ff187b82 */ /* 0x000e640000000a00 */
[----:B------:R-:W-:-:S02]  /*7ff0*/  IMAD.X R11, RZ, RZ, ~R6, P0 ;  /* 0x000000ffff0b7224 */ /* 0x000fc400000e0e06 */
[----:B------:R-:W2:Y:S01]  /*8000*/  F2I.U32.TRUNC.NTZ R13, R13 ;  /* 0x0000000d000d7305 */ /* 0x000ea2000020f000 */
[----:B------:R-:W-:-:S03]  /*8010*/  IMAD.WIDE.U32 R6, R9, R20, R2 ;  /* 0x0000001409067225 */ /* 0x000fc600078e0002 */
[----:B------:R-:W3:Y:S01]  /*8020*/  LDC R15, c[0x0][0x144] ;  /* 0x00005100ff0f7b82 */ /* 0x000ee20000000800 */
[----:B------:R-:W-:-:S04]  /*8030*/  IMAD R12, R11, R20, RZ ;  /* 0x000000140b0c7224 */ /* 0x000fc800078e02ff */
[----:B------:R-:W-:Y:S02]  /*8040*/  IMAD R9, R9, R21, R12 ;  /* 0x0000001509097224 */ /* 0x000fe400078e020c */
[----:B------:R-:W-:Y:S01]  /*8050*/  IMAD.MOV.U32 R12, RZ, RZ, -0x1 ;  /* 0xffffffffff0c7424 */ /* 0x000fe200078e00ff */
[----:B------:R-:W4:Y:S01]  /*8060*/  LDC R18, c[0x0][0x608] ;  /* 0x00018200ff127b82 */ /* 0x000f220000000800 */
[----:B------:R-:W-:Y:S01]  /*8070*/  IMAD.IADD R7, R7, 0x1, R9 ;  /* 0x0000000107077824 */ /* 0x000fe200078e0209 */
[----:B------:R-:W-:-:S04]  /*8080*/  I2FP.F32.U32 R9, R10 ;  /* 0x0000000a00097245 */ /* 0x000fc80000201000 */
[-C--:B0-----:R-:W-:Y:S01]  /*8090*/  SHF.R.U64 R14, R6, R22.reuse, R7 ;  /* 0x00000016060e7219 */ /* 0x081fe20000001207 */
[----:B--2---:R-:W-:Y:S01]  /*80a0*/  IMAD.MOV R6, RZ, RZ, -R13 ;  /* 0x000000ffff067224 */ /* 0x004fe200078e0a0d */
[----:B------:R-:W0:Y:S01]  /*80b0*/  LDC R11, c[0x0][0x658] ;  /* 0x00019600ff0b7b82 */ /* 0x000e220000000800 */
[----:B-1----:R-:W-:Y:S01]  /*80c0*/  ISETP.NE.U32.AND P0, PT, R24, RZ, PT ;  /* 0x000000ff1800720c */ /* 0x002fe20003f05070 */
[----:B------:R-:W-:Y:S01]  /*80d0*/  FMUL R9, R9, UR4 ;  /* 0x0000000409097c20 */ /* 0x000fe20008400000 */
[----:B------:R-:W-:Y:S02]  /*80e0*/  SHF.R.U32.HI R7, RZ, R22, R7 ;  /* 0x00000016ff077219 */ /* 0x000fe40000011607 */
[----:B------:R-:W-:-:S03]  /*80f0*/  ISETP.NE.AND.EX P0, PT, R25, RZ, PT, P0 ;  /* 0x000000ff1900720c */ /* 0x000fc60003f05300 */
[----:B------:R-:W1:Y:S01]  /*8100*/  LDC R21, c[0x0][0x148] ;  /* 0x00005200ff157b82 */ /* 0x000e620000000800 */
[----:B---3--:R-:W-:Y:S02]  /*8110*/  IMAD R22, R15, R6, R8 ;  /* 0x000000060f167224 */ /* 0x008fe400078e0208 */
[----:B------:R-:W-:-:S05]  /*8120*/  IMAD.MOV.U32 R8, RZ, RZ, 0x1 ;  /* 0x00000001ff087424 */ /* 0x000fca00078e00ff */
[----:B------:R-:W2:Y:S01]  /*8130*/  LDC R20, c[0x0][0x600] ;  /* 0x00018000ff147b82 */ /* 0x000ea20000000800 */
[-CC-:B----4-:R-:W-:Y:S02]  /*8140*/  SHF.R.U64 R17, R14, R18.reuse, R7.reuse ;  /* 0x000000120e117219 */ /* 0x190fe40000001207 */
[----:B------:R-:W-:Y:S02]  /*8150*/  SHF.R.U32.HI R6, RZ, R18, R7 ;  /* 0x00000012ff067219 */ /* 0x000fe40000011607 */
[----:B------:R3:W4:Y:S03]  /*8160*/  F2I.U32.TRUNC.NTZ R18, R9 ;  /* 0x0000000900127305 */ /* 0x000726000020f000 */
[----:B------:R-:W1:Y:S01]  /*8170*/  LDC R23, c[0x0][0x648] ;  /* 0x00019200ff177b82 */ /* 0x000e620000000800 */
[-C--:B0-----:R-:W-:Y:S02]  /*8180*/  SHF.R.U64 R19, R17, R11.reuse, R6 ;  /* 0x0000000b11137219 */ /* 0x081fe40000001206 */
[----:B------:R-:W-:-:S02]  /*8190*/  SHF.L.U32 R12, R12, R11, RZ ;  /* 0x0000000b0c0c7219 */ /* 0x000fc400000006ff */
[-C--:B------:R-:W-:Y:S01]  /*81a0*/  SHF.R.U32.HI R7, RZ, R11.reuse, R6 ;  /* 0x0000000bff077219 */ /* 0x080fe20000011606 */
[----:B------:R-:W-:Y:S01]  /*81b0*/  IMAD.MOV.U32 R6, RZ, RZ, R19 ;  /* 0x000000ffff067224 */ /* 0x000fe200078e0013 */
[----:B------:R-:W-:Y:S01]  /*81c0*/  SHF.L.U32 R27, R8, R11, RZ ;  /* 0x0000000b081b7219 */ /* 0x000fe200000006ff */
[----:B------:R-:W0:Y:S01]  /*81d0*/  LDC R26, c[0x0][0x638] ;  /* 0x00018e00ff1a7b82 */ /* 0x000e220000000800 */
[----:B------:R-:W-:-:S07]  /*81e0*/  LOP3.LUT R28, RZ, R12, RZ, 0x33, !PT ;  /* 0x0000000cff1c7212 */ /* 0x000fce00078e33ff */
[----:B------:R-:W0:Y:S01]  /*81f0*/  LDC R29, c[0x0][0x610] ;  /* 0x00018400ff1d7b82 */ /* 0x000e220000000800 */
[----:B---34-:R-:W-:Y:S05]  /*8200*/  @!P0 BRA `(.L_x_169) ;  /* 0x0000000000288947 */ /* 0x018fea0003800000 */
        /* <DEDUP_REMOVED lines=10> */
.L_x_169:
[----:B-1----:R-:W-:Y:S01]  /*82b0*/  SHF.R.U64 R7, R6, R23, R7 ;  /* 0x0000001706077219 */ /* 0x002fe20000001207 */
[----:B--2---:R-:W-:Y:S01]  /*82c0*/  VIADD R9, R20, 0xffffffff ;  /* 0xffffffff14097836 */ /* 0x004fe20000000000 */
[----:B------:R-:W-:Y:S01]  /*82d0*/  LOP3.LUT R6, R17, R28, RZ, 0xc0, !PT ;  /* 0x0000001c11067212 */ /* 0x000fe200078ec0ff */
[----:B------:R-:W-:Y:S02]  /*82e0*/  IMAD.MOV R18, RZ, RZ, -R18 ;  /* 0x000000ffff127224 */ /* 0x000fe400078e0a12 */
[----:B------:R-:W-:Y:S02]  /*82f0*/  IMAD.MOV R8, RZ, RZ, -R7 ;  /* 0x000000ffff087224 */ /* 0x000fe400078e0a07 */
[----:B------:R-:W-:Y:S01]  /*8300*/  IMAD R11, R27, R7, R6 ;  /* 0x000000071b0b7224 */ /* 0x000fe200078e0206 */
[----:B------:R-:W-:Y:S01]  /*8310*/  LOP3.LUT R7, R14, R9, RZ, 0xc0, !PT ;  /* 0x000000090e077212 */ /* 0x000fe200078ec0ff */
[----:B------:R-:W-:Y:S02]  /*8320*/  @P2 IMAD R22, R21, R18, R10 ;  /* 0x0000001215162224 */ /* 0x000fe400078e020a */
[----:B0-----:R-:W-:-:S02]  /*8330*/  IMAD R6, R8, R26, R19 ;  /* 0x0000001a08067224 */ /* 0x001fc400078e0213 */
[----:B------:R-:W-:Y:S02]  /*8340*/  IMAD R11, R11, R29, R22 ;  /* 0x0000001d0b0b7224 */ /* 0x000fe400078e0216 */
[----:B------:R-:W-:Y:S02]  /*8350*/  IMAD R6, R6, R20, R7 ;  /* 0x0000001406067224 */ /* 0x000fe400078e0207 */
[----:B------:R-:W-:-:S03]  /*8360*/  IMAD.MOV.U32 R8, RZ, RZ, 0x1 ;  /* 0x00000001ff087424 */ /* 0x000fc600078e00ff */
[----:B------:R-:W-:Y:S02]  /*8370*/  SEL R14, R6, R11, !P2 ;  /* 0x0000000b060e7207 */ /* 0x000fe40005000000 */
[----:B------:R-:W-:Y:S01]  /*8380*/  SEL R11, R11, R6, !P2 ;  /* 0x000000060b0b7207 */ /* 0x000fe20005000000 */
[----:B------:R-:W-:Y:S01]  /*8390*/  IMAD.MOV.U32 R6, RZ, RZ, R16 ;  /* 0x000000ffff067224 */ /* 0x000fe200078e0010 */
[----:B------:R-:W-:-:S07]  /*83a0*/  PRMT R7, R8, 0x7610, R7 ;  /* 0x0000761008077816 */ /* 0x000fce0000000007 */
.L_x_167:
[----:B------:R-:W-:-:S08]  /*83b0*/  NOP ;  /* 0x0000000000007918 */ /* 0x000fd00000000000 */
[----:B------:R-:W0:-:S00]  /*83c0*/  USETMAXREG.DEALLOC.CTAPOOL 0x28 ;  /* 0x00000028000079c8 */ /* 0x000e0000080e0500 */
[----:B0-----:R-:W-:-:S13]  /*83d0*/  ISETP.NE.AND P0, PT, R5, RZ, PT ;  /* 0x000000ff0500720c */ /* 0x001fda0003f05270 */
[----:B------:R-:W-:Y:S05]  /*83e0*/  @P0 EXIT ;  /* 0x000000000000094d */ /* 0x000fea0003800000 */
[----:B------:R-:W-:Y:S01]  /*83f0*/  LOP3.LUT P0, RZ, R7, 0xff, RZ, 0xc0, !PT ;  /* 0x000000ff07ff7812 */ /* 0x000fe2000780c0ff */
[----:B------:R-:W-:Y:S02]  /*8400*/  IMAD.MOV.U32 R13, RZ, RZ, 0x1 ;  /* 0x00000001ff0d7424 */ /* 0x000fe400078e00ff */
[----:B------:R-:W-:-:S10]  /*8410*/  IMAD.MOV.U32 R5, RZ, RZ, RZ ;  /* 0x000000ffff057224 */ /* 0x000fd400078e00ff */
[----:B------:R-:W-:Y:S05]  /*8420*/  @!P0 BRA `(.L_x_170) ;  /* 0x0000000c00288947 */ /* 0x000fea0003800000 */
[----:B------:R-:W0:Y:S01]  /*8430*/  LDC R5, c[0x0][0x28c] ;  /* 0x0000a300ff057b82 */ /* 0x000e220000000800 */
[----:B------:R-:W-:Y:S01]  /*8440*/  ULDC UR5, c[0x0][0x600] ;  /* 0x0001800000057ab9 */ /* 0x000fe20000000800 */
[----:B------:R-:W-:Y:S01]  /*8450*/  ULDC UR4, c[0x0][0xc] ;  /* 0x0000030000047ab9 */ /* 0x000fe20000000800 */
[----:B------:R-:W-:Y:S01]  /*8460*/  UIADD3 UR16, UR5, -0x1, URZ ;  /* 0xffffffff05107890 */ /* 0x000fe2000fffe03f */
[C---:B------:R-:W-:Y:S01]  /*8470*/  LOP3.LUT P3, RZ, R0.reuse, 0x7f, RZ, 0xc0, !PT ;  /* 0x0000007f00ff7812 */ /* 0x040fe2000786c0ff */
[----:B------:R-:W-:Y:S01]  /*8480*/  ULDC UR6, c[0x0][0x658] ;  /* 0x0001960000067ab9 */ /* 0x000fe20000000800 */
[----:B------:R-:W-:Y:S01]  /*8490*/  ULDC UR5, c[0x0][0x10] ;  /* 0x0000040000057ab9 */ /* 0x000fe20000000800 */
[----:B------:R-:W-:Y:S01]  /*84a0*/  UMOV UR7, 0xffffffff ;  /* 0xffffffff00077882 */ /* 0x000fe20000000000 */
[----:B------:R-:W-:Y:S01]  /*84b0*/  UMOV UR8, 0x1 ;  /* 0x0000000100087882 */ /* 0x000fe20000000000 */
[----:B------:R-:W-:Y:S01]  /*84c0*/  UIMAD.WIDE.U32 UR4, UR4, UR5, URZ ;  /* 0x00000005040472a5 */ /* 0x000fe2000f8e003f */
[----:B------:R-:W-:Y:S01]  /*84d0*/  LOP3.LUT P0, RZ, R0, 0x1f, RZ, 0xc0, !PT ;  /* 0x0000001f00ff7812 */ /* 0x000fe2000780c0ff */
[----:B------:R-:W-:Y:S01]  /*84e0*/  USHF.L.U32 UR7, UR7, UR6, URZ ;  /* 0x0000000607077299 */ /* 0x000fe2000800063f */
[----:B------:R-:W-:Y:S01]  /*84f0*/  BSSY B0, `(.L_x_170) ;  /* 0x00000bd000007945 */ /* 0x000fe20003800000 */
[----:B------:R-:W-:Y:S01]  /*8500*/  USHF.L.U32 UR18, UR8, UR6, URZ ;  /* 0x0000000608127299 */ /* 0x000fe2000800063f */
[----:B------:R-:W-:Y:S01]  /*8510*/  IMAD.MOV.U32 R15, RZ, RZ, 0x1 ;  /* 0x00000001ff0f7424 */ /* 0x000fe200078e00ff */
[----:B------:R-:W-:Y:S01]  /*8520*/  LOP3.LUT R16, R4, 0x2, RZ, 0xfc, !PT ;  /* 0x0000000204107812 */ /* 0x000fe200078efcff */
[----:B------:R-:W-:Y:S01]  /*8530*/  ULDC UR6, c[0x0][0x14] ;  /* 0x0000050000067ab9 */ /* 0x000fe20000000800 */
[----:B------:R-:W-:Y:S01]  /*8540*/  PLOP3.LUT P0, PT, P0, P3, PT, 0x8a, 0x0 ;  /* 0x000000000000781c */ /* 0x000fe20000707172 */
[----:B------:R-:W-:Y:S01]  /*8550*/  UIMAD.WIDE.U32 UR20, UR4, UR6, URZ ;  /* 0x00000006041472a5 */ /* 0x000fe2000f8e003f */
[----:B------:R-:W-:Y:S01]  /*8560*/  IMAD.MOV.U32 R13, RZ, RZ, 0x1 ;  /* 0x00000001ff0d7424 */ /* 0x000fe200078e00ff */
[----:B------:R-:W-:-:S02]  /*8570*/  UIMAD UR13, UR5, UR6, URZ ;  /* 0x00000006050d72a4 */ /* 0x000fc4000f8e023f */
[----:B------:R-:W-:Y:S01]  /*8580*/  ULOP3.LUT UR17, URZ, UR7, URZ, 0x33, !UPT ;  /* 0x000000073f117292 */ /* 0x000fe2000f8e333f */
[----:B0-----:R-:W-:Y:S01]  /*8590*/  VIADD R5, R5, 0x1f ;  /* 0x0000001f05057836 */ /* 0x001fe20000000000 */
[----:B------:R-:W-:Y:S01]  /*85a0*/  UIADD3 UR13, UR21, UR13, URZ ;  /* 0x0000000d150d7290 */ /* 0x000fe2000fffe03f */
[----:B------:R-:W-:-:S03]  /*85b0*/  ULDC.64 UR22, c[0x0][0x198] ;  /* 0x0000660000167ab9 */ /* 0x000fc60000000a00 */
[----:B------:R-:W-:-:S04]  /*85c0*/  SHF.R.S32.HI R8, RZ, 0x1f, R5 ;  /* 0x0000001fff087819 */ /* 0x000fc80000011405 */
[----:B------:R-:W-:Y:S01]  /*85d0*/  LEA.HI R8, R8, R5, RZ, 0x5 ;  /* 0x0000000508087211 */ /* 0x000fe200078f28ff */
[----:B------:R-:W-:-:S03]  /*85e0*/  IMAD.MOV.U32 R5, RZ, RZ, RZ ;  /* 0x000000ffff057224 */ /* 0x000fc600078e00ff */
[----:B------:R-:W-:-:S05]  /*85f0*/  SHF.R.S32.HI R12, RZ, 0x5, R8 ;  /* 0x00000005ff0c7819 */ /* 0x000fca0000011408 */
[----:B------:R-:W-:-:S07]  /*8600*/  VIADD R0, R12, 0x1 ;  /* 0x000000010c007836 */ /* 0x000fce0000000000 */
.L_x_182:
[----:B------:R-:W-:-:S03]  /*8610*/  UMOV UR4, 0xffffffff ;  /* 0xffffffff00047882 */ /* 0x000fc60000000000 */
[----:B------:R-:W-:Y:S05]  /*8620*/  BRA.DIV UR4, `(.L_x_171) ;  /* 0x0000001a04f87947 */ /* 0x000fea000b800000 */
[----:B------:R-:W-:-:S13]  /*8630*/  ELECT P1, URZ, PT ;  /* 0x00000000003f782f */ /* 0x000fda0003820000 */
.L_x_217:
[----:B------:R-:W0:Y:S01]  /*8640*/  LDC R7, c[0x0][0x28c] ;  /* 0x0000a300ff077b82 */ /* 0x000e220000000800 */
[----:B------:R-:W-:Y:S01]  /*8650*/  BSSY B1, `(.L_x_172) ;  /* 0x0000035000017945 */ /* 0x000fe20003800000 */
[----:B0-----:R-:W-:-:S13]  /*8660*/  ISETP.LT.OR P1, PT, R7, 0x1, !P1 ;  /* 0x000000010700780c */ /* 0x001fda0004f21670 */
[----:B------:R-:W-:Y:S05]  /*8670*/  @P1 BRA `(.L_x_173) ;  /* 0x0000000000c81947 */ /* 0x000fea0003800000 */
[----:B------:R-:W-:Y:S02]  /*8680*/  IMAD.SHL.U32 R14, R14, 0x80, RZ ;  /* 0x000000800e0e7824 */ /* 0x000fe400078e00ff */
[----:B------:R-:W-:Y:S02]  /*8690*/  IMAD.SHL.U32 R17, R11, 0x80, RZ ;  /* 0x000000800b117824 */ /* 0x000fe400078e00ff */
[----:B------:R-:W-:Y:S02]  /*86a0*/  IMAD.MOV.U32 R20, RZ, RZ, RZ ;  /* 0x000000ffff147224 */ /* 0x000fe400078e00ff */
[----:B------:R-:W-:Y:S02]  /*86b0*/  IMAD.MOV.U32 R7, RZ, RZ, R0 ;  /* 0x000000ffff077224 */ /* 0x000fe400078e0000 */
[----:B------:R-:W-:Y:S02]  /*86c0*/  IMAD.MOV.U32 R8, RZ, RZ, R13 ;  /* 0x000000ffff087224 */ /* 0x000fe400078e000d */
[----:B------:R-:W-:-:S07]  /*86d0*/  IMAD.MOV.U32 R9, RZ, RZ, R5 ;  /* 0x000000ffff097224 */ /* 0x000fce00078e0005 */
.L_x_177:
[----:B------:R-:W0:Y:S01]  /*86e0*/  S2R R11, SR_CgaCtaId ;  /* 0x00000000000b7919 */ /* 0x000e220000008800 */
[----:B------:R-:W-:-:S04]  /*86f0*/  MOV R10, 0x400 ;  /* 0x00000400000a7802 */ /* 0x000fc80000000f00 */
[----:B0-----:R-:W-:Y:S02]  /*8700*/  LEA R18, R11, R10, 0x18 ;  /* 0x0000000a0b127211 */ /* 0x001fe400078ec0ff */
[----:B------:R-:W-:Y:S01]  /*8710*/  SHF.L.U32 R10, R8, 0x1f, RZ ;  /* 0x0000001f080a7819 */ /* 0x000fe200000006ff */
[----:B------:R-:W0:Y:S02]  /*8720*/  @!P3 LDC R11, c[0x0][0x500] ;  /* 0x00014000ff0bbb82 */ /* 0x000e240000000800 */
[----:B------:R-:W-:-:S04]  /*8730*/  IMAD R19, R9, 0x8, R18 ;  /* 0x0000000809137824 */ /* 0x000fc800078e0212 */
[----:B------:R-:W1:Y:S02]  /*8740*/  SYNCS.PHASECHK.TRANS64.TRYWAIT P1, [R19+URZ+0xe0], R10 ;  /* 0x0000e00a130075a7 */ /* 0x000e64000802017f */
[----:B-1----:R-:W-:Y:S05]  /*8750*/  @!P1 BRA `(.L_x_174) ;  /* 0x0000001800cc9947 */ /* 0x002fea0003800000 */
.L_x_218:
[----:B-1----:R-:W-:Y:S01]  /*8760*/  PRMT R10, R16, 0x9910, RZ ;  /* 0x00009910100a7816 */ /* 0x002fe200000000ff */
[----:B0-----:R0:W-:Y:S03]  /*8770*/  @!P3 SYNCS.ARRIVE.TRANS64 RZ, [R19+URZ], R11 ;  /* 0x0000000b13ffb9a7 */ /* 0x0011e6000800003f */
[----:B------:R-:W-:-:S13]  /*8780*/  ISETP.NE.AND P1, PT, R10, 0x2, PT ;  /* 0x000000020a00780c */ /* 0x000fda0003f25270 */
[----:B0-----:R-:W-:Y:S05]  /*8790*/  @P1 BRA `(.L_x_175) ;  /* 0x0000000000041947 */ /* 0x001fea0003800000 */
[----:B------:R-:W-:Y:S01]  /*87a0*/  BPT.TRAP 0x1 ;  /* 0x000000040000795c */ /* 0x000fe20000300000 */
.L_x_175:
[----:B------:R-:W-:Y:S05]  /*87b0*/  @P0 BRA `(.L_x_176) ;  /* 0x0000000000040947 */ /* 0x000fea0003800000 */
[----:B------:R-:W-:Y:S01]  /*87c0*/  BPT.TRAP 0x1 ;  /* 0x000000040000795c */ /* 0x000fe20000300000 */
.L_x_176:
[----:B------:R-:W-:Y:S01]  /*87d0*/  IMAD R18, R9, 0x1000, R18 ;  /* 0x0000100009127824 */ /* 0x000fe200078e0212 */
[----:B------:R-:W-:Y:S01]  /*87e0*/  R2UR UR9, R19 ;  /* 0x00000000130972ca */ /* 0x000fe200000e0000 */
[----:B------:R-:W-:Y:S01]  /*87f0*/  VIADD R7, R7, 0xffffffff ;  /* 0xffffffff07077836 */ /* 0x000fe20000000000 */
[----:B------:R-:W-:Y:S01]  /*8800*/  UIADD3 UR4, UP0, UR22, 0xf0, URZ ;  /* 0x000000f016047890 */ /* 0x000fe2000ff1e03f */
[----:B------:R-:W-:Y:S01]  /*8810*/  R2UR UR11, R17 ;  /* 0x00000000110b72ca */ /* 0x000fe200000e0000 */
[----:B------:R-:W-:Y:S01]  /*8820*/  UIADD3 UR24, UP1, UR22, 0x1f0, URZ ;  /* 0x000001f016187890 */ /* 0x000fe2000ff3e03f */
[----:B------:R-:W-:Y:S01]  /*8830*/  R2UR UR8, R18 ;  /* 0x00000000120872ca */ /* 0x000fe200000e0000 */
[----:B------:R-:W-:Y:S01]  /*8840*/  UIADD3.X UR5, URZ, UR23, URZ, UP0, !UPT ;  /* 0x000000173f057290 */ /* 0x000fe200087fe43f */
[----:B------:R-:W-:Y:S01]  /*8850*/  R2UR UR10, R20 ;  /* 0x00000000140a72ca */ /* 0x000fe200000e0000 */
[----:B------:R-:W-:Y:S01]  /*8860*/  VIADD R9, R9, 0x1 ;  /* 0x0000000109097836 */ /* 0x000fe20000000000 */
[----:B------:R-:W-:Y:S01]  /*8870*/  R2UR UR12, R6 ;  /* 0x00000000060c72ca */ /* 0x000fe200000e0000 */
[----:B------:R-:W-:Y:S01]  /*8880*/  UIADD3.X UR25, URZ, UR23, URZ, UP1, !UPT ;  /* 0x000000173f197290 */ /* 0x000fe20008ffe43f */
[----:B------:R-:W-:Y:S01]  /*8890*/  R2UR UR19, R14 ;  /* 0x000000000e1372ca */ /* 0x000fe200000e0000 */
[----:B------:R-:W-:Y:S01]  /*88a0*/  UMOV UR6, 0x0 ;  /* 0x0000000000067882 */ /* 0x000fe20000000000 */
[----:B------:R-:W-:Y:S01]  /*88b0*/  ISETP.GT.AND P4, PT, R7, 0x1, PT ;  /* 0x000000010700780c */ /* 0x000fe20003f84270 */
[----:B------:R-:W-:Y:S01]  /*88c0*/  UMOV UR7, 0x10000000 ;  /* 0x1000000000077882 */ /* 0x000fe20000000000 */
[----:B------:R-:W-:Y:S01]  /*88d0*/  ISETP.NE.AND P1, PT, R9, 0x1c, PT ;  /* 0x0000001c0900780c */ /* 0x000fe20003f25270 */
[----:B------:R-:W-:-:S02]  /*88e0*/  VIADD R20, R20, 0x20 ;  /* 0x0000002014147836 */ /* 0x000fc40000000000 */
[----:B------:R-:W-:Y:S01]  /*88f0*/  UIADD3 UR14, UR8, 0x280, URZ ;  /* 0x00000280080e7890 */ /* 0x000fe2000fffe03f */
[----:B------:R-:W-:Y:S01]  /*8900*/  SEL R11, RZ, 0x1, P1 ;  /* 0x00000001ff0b7807 */ /* 0x000fe20000800000 */
[----:B------:R-:W-:Y:S01]  /*8910*/  UIADD3 UR15, UR8, 0x1c280, URZ ;  /* 0x0001c280080f7890 */ /* 0x000fe2000fffe03f */
[----:B------:R-:W-:Y:S02]  /*8920*/  SEL R9, R9, RZ, P1 ;  /* 0x000000ff09097207 */ /* 0x000fe40000800000 */
[----:B------:R-:W-:Y:S02]  /*8930*/  LOP3.LUT R8, R8, R11, RZ, 0x3c, !PT ;  /* 0x0000000b08087212 */ /* 0x000fe400078e3cff */
[----:B------:R-:W-:Y:S02]  /*8940*/  UMOV UR8, UR14 ;  /* 0x0000000e00087c82 */ /* 0x000fe40008000000 */
[----:B------:R0:W-:Y:S02]  /*8950*/  UTMALDG.3D [UR8], [UR4], desc[UR6] ;  /* 0x00000608040075b4 */ /* 0x0001e40008011000 */
[----:B0-----:R-:W-:Y:S01]  /*8960*/  UMOV UR8, UR15 ;  /* 0x0000000f00087c82 */ /* 0x001fe20008000000 */
[----:B------:R-:W-:-:S02]  /*8970*/  UMOV UR11, UR19 ;  /* 0x00000013000b7c82 */ /* 0x000fc40008000000 */
[----:B------:R0:W-:Y:S02]  /*8980*/  UTMALDG.3D [UR8], [UR24], desc[UR6] ;  /* 0x00000608180075b4 */ /* 0x0001e40008011000 */
[----:B0-----:R-:W-:Y:S05]  /*8990*/  @P4 BRA `(.L_x_177) ;  /* 0xfffffffc00504947 */ /* 0x001fea000383ffff */
.L_x_173:
[----:B------:R-:W-:Y:S05]  /*89a0*/  BSYNC B1 ;  /* 0x0000000000017941 */ /* 0x000fea0003800000 */
.L_x_172:
[----:B------:R-:W-:Y:S01]  /*89b0*/  LOP3.LUT P5, RZ, R15, 0xff, RZ, 0xc0, !PT ;  /* 0x000000ff0fff7812 */ /* 0x000fe200078ac0ff */
[C---:B------:R-:W-:Y:S01]  /*89c0*/  IMAD.IADD R5, R12.reuse, 0x1, R5 ;  /* 0x000000010c057824 */ /* 0x040fe200078e0205 */
[----:B------:R-:W-:Y:S01]  /*89d0*/  ULDC.64 UR4, c[0x0][0x650] ;  /* 0x0001940000047ab9 */ /* 0x000fe20000000a00 */
[C---:B------:R-:W-:Y:S01]  /*89e0*/  ISETP.GE.U32.AND P4, PT, R12.reuse, 0x1c, PT ;  /* 0x0000001c0c00780c */ /* 0x040fe20003f86070 */
[----:B------:R-:W-:Y:S01]  /*89f0*/  BSSY B1, `(.L_x_178) ;  /* 0x000006a000017945 */ /* 0x000fe20003800000 */
[----:B------:R-:W-:Y:S01]  /*8a00*/  IMAD.MOV.U32 R11, RZ, RZ, -0x1 ;  /* 0xffffffffff0b7424 */ /* 0x000fe200078e00ff */
[----:B------:R-:W-:Y:S01]  /*8a10*/  ISETP.GT.U32.AND P1, PT, R5, 0x1b, PT ;  /* 0x0000001b0500780c */ /* 0x000fe20003f24070 */
[----:B------:R-:W-:Y:S01]  /*8a20*/  IMAD.MOV.U32 R14, RZ, RZ, -0x1 ;  /* 0xffffffffff0e7424 */ /* 0x000fe200078e00ff */
[----:B------:R-:W-:Y:S02]  /*8a30*/  PRMT R15, RZ, 0x7610, R15 ;  /* 0x00007610ff0f7816 */ /* 0x000fe4000000000f */
[----:B------:R-:W-:-:S03]  /*8a40*/  ISETP.LT.U32.AND P1, PT, R12, 0x1c, P1 ;  /* 0x0000001c0c00780c */ /* 0x000fc60000f21070 */
[----:B------:R-:W0:Y:S01]  /*8a50*/  @P5 S2R R7, SR_CgaCtaId ;  /* 0x0000000000075919 */ /* 0x000e220000008800 */
[----:B------:R-:W-:Y:S02]  /*8a60*/  @P5 MOV R6, 0x400 ;  /* 0x0000040000065802 */ /* 0x000fe40000000f00 */
[----:B------:R-:W-:-:S04]  /*8a70*/  SEL R8, RZ, 0x1, !P1 ;  /* 0x00000001ff087807 */ /* 0x000fc80004800000 */
[----:B------:R-:W-:Y:S02]  /*8a80*/  LOP3.LUT R13, R13, R8, RZ, 0x3c, !PT ;  /* 0x000000080d0d7212 */ /* 0x000fe400078e3cff */
[----:B0-----:R-:W-:-:S04]  /*8a90*/  @P5 LEA R6, R7, R6, 0x18 ;  /* 0x0000000607065211 */ /* 0x001fc800078ec0ff */
[----:B------:R0:W-:Y:S01]  /*8aa0*/  @P5 SYNCS.ARRIVE.TRANS64.A1T0 RZ, [R6+URZ+0x1d8], RZ ;  /* 0x0001d8ff06ff59a7 */ /* 0x0001e2000810003f */
[----:B------:R-:W-:-:S04]  /*8ab0*/  IADD3 R2, P5, R2, UR20, RZ ;  /* 0x0000001402027c10 */ /* 0x000fc8000ffbe0ff */
[----:B------:R-:W-:Y:S02]  /*8ac0*/  IADD3.X R3, R3, UR13, RZ, P5, !PT ;  /* 0x0000000d03037c10 */ /* 0x000fe4000affe4ff */
[----:B------:R-:W-:Y:S02]  /*8ad0*/  ISETP.GE.U32.AND P1, PT, R2, UR4, PT ;  /* 0x0000000402007c0c */ /* 0x000fe4000bf26070 */
[----:B0-----:R-:W-:Y:S02]  /*8ae0*/  SHF.R.U32.HI R6, RZ, 0x2, R5 ;  /* 0x00000002ff067819 */ /* 0x001fe40000011605 */
[----:B------:R-:W-:-:S03]  /*8af0*/  ISETP.GE.U32.AND.EX P1, PT, R3, UR5, PT, P1 ;  /* 0x0000000503007c0c */ /* 0x000fc6000bf26110 */
[----:B------:R-:W-:-:S04]  /*8b00*/  IMAD.WIDE.U32 R6, R6, 0x24924925, RZ ;  /* 0x2492492506067825 */ /* 0x000fc800078e00ff */
[----:B------:R-:W-:Y:S01]  /*8b10*/  IMAD R5, R7, -0x1c, R5 ;  /* 0xffffffe407057824 */ /* 0x000fe200078e0205 */
[--C-:B------:R-:W-:Y:S01]  /*8b20*/  @P4 LOP3.LUT R13, R13, 0x1, R7.reuse, 0x78, !PT ;  /* 0x000000010d0d4812 */ /* 0x100fe200078e7807 */
[----:B------:R-:W-:Y:S01]  /*8b30*/  IMAD.MOV.U32 R6, RZ, RZ, -0x1 ;  /* 0xffffffffff067424 */ /* 0x000fe200078e00ff */
[----:B------:R-:W-:-:S03]  /*8b40*/  PRMT R7, RZ, 0x7610, R7 ;  /* 0x00007610ff077816 */ /* 0x000fc60000000007 */
[----:B------:R-:W-:Y:S05]  /*8b50*/  @P1 BRA `(.L_x_179) ;  /* 0x00000004004c1947 */ /* 0x000fea0003800000 */
[----:B------:R-:W-:Y:S01]  /*8b60*/  ULDC.64 UR4, c[0x0][0x628] ;  /* 0x00018a0000047ab9 */ /* 0x000fe20000000a00 */
[----:B------:R-:W0:Y:S01]  /*8b70*/  S2R R17, SR_CTAID.X ;  /* 0x0000000000117919 */ /* 0x000e220000002500 */
[----:B------:R-:W-:Y:S01]  /*8b80*/  ISETP.NE.U32.AND P1, PT, RZ, UR4, PT ;  /* 0x00000004ff007c0c */ /* 0x000fe2000bf25070 */
[----:B------:R-:W-:Y:S01]  /*8b90*/  ULDC UR7, c[0x0][0x630] ;  /* 0x00018c0000077ab9 */ /* 0x000fe20000000800 */
[----:B------:R-:W-:Y:S01]  /*8ba0*/  IMAD.MOV.U32 R6, RZ, RZ, R2 ;  /* 0x000000ffff067224 */ /* 0x000fe200078e0002 */
[----:B------:R-:W1:Y:S01]  /*8bb0*/  S2R R14, SR_CTAID.Y ;  /* 0x00000000000e7919 */ /* 0x000e620000002600 */
[----:B------:R-:W-:Y:S01]  /*8bc0*/  ISETP.NE.AND.EX P1, PT, RZ, UR5, PT, P1 ;  /* 0x00000005ff007c0c */ /* 0x000fe2000bf25310 */
[----:B------:R-:W-:-:S12]  /*8bd0*/  IMAD.MOV.U32 R7, RZ, RZ, R3 ;  /* 0x000000ffff077224 */ /* 0x000fd800078e0003 */
[----:B------:R-:W-:Y:S05]  /*8be0*/  @!P1 BRA `(.L_x_180) ;  /* 0x0000000000289947 */ /* 0x000fea0003800000 */
[----:B------:R-:W-:Y:S02]  /*8bf0*/  ULDC UR6, c[0x0][0x634] ;  /* 0x00018d0000067ab9 */ /* 0x000fe40000000800 */
[----:B------:R-:W-:-:S05]  /*8c00*/  IADD3 R11, P1, R2, UR6, RZ ;  /* 0x00000006020b7c10 */ /* 0x000fca000ff3e0ff */
[----:B------:R-:W-:-:S04]  /*8c10*/  IMAD.X R19, RZ, RZ, R3, P1 ;  /* 0x000000ffff137224 */ /* 0x000fc800008e0603 */
[----:B------:R-:W-:-:S04]  /*8c20*/  IMAD.WIDE.U32 R8, R19, UR4, RZ ;  /* 0x0000000413087c25 */ /* 0x000fc8000f8e00ff */
[----:B------:R-:W-:-:S04]  /*8c30*/  IMAD.WIDE.U32 R8, P1, R11, UR5, R8 ;  /* 0x000000050b087c25 */ /* 0x000fc8000f820008 */
[----:B------:R-:W-:-:S04]  /*8c40*/  IMAD.WIDE.U32 R10, R11, UR4, RZ ;  /* 0x000000040b0a7c25 */ /* 0x000fc8000f8e00ff */
[----:B------:R-:W-:Y:S01]  /*8c50*/  IMAD.X R7, RZ, RZ, RZ, P1 ;  /* 0x000000ffff077224 */ /* 0x000fe200008e06ff */
[----:B------:R-:W-:Y:S01]  /*8c60*/  IADD3 RZ, P1, R11, R8, RZ ;  /* 0x000000080bff7210 */ /* 0x000fe20007f3e0ff */
[----:B------:R-:W-:-:S04]  /*8c70*/  IMAD.MOV.U32 R6, RZ, RZ, R9 ;  /* 0x000000ffff067224 */ /* 0x000fc800078e0009 */
[----:B------:R-:W-:-:S08]  /*8c80*/  IMAD.WIDE.U32.X R6, R19, UR5, R6, P1 ;  /* 0x0000000513067c25 */ /* 0x000fd000088e0406 */
.L_x_180:
[--C-:B------:R-:W-:Y:S01]  /*8c90*/  SHF.R.U64 R10, R6, UR7, R7.reuse ;  /* 0x00000007060a7c19 */ /* 0x100fe20008001207 */
[----:B------:R-:W-:Y:S01]  /*8ca0*/  ULDC.64 UR4, c[0x0][0x620] ;  /* 0x0001880000047ab9 */ /* 0x000fe20000000a00 */
[----:B------:R-:W-:Y:S01]  /*8cb0*/  SHF.R.U32.HI R6, RZ, UR7, R7 ;  /* 0x00000007ff067c19 */ /* 0x000fe20008011607 */
[----:B------:R-:W2:Y:S01]  /*8cc0*/  LDC R22, c[0x0][0x144] ;  /* 0x00005100ff167b82 */ /* 0x000ea20000000800 */
[----:B------:R-:W-:Y:S01]  /*8cd0*/  IADD3 R9, P1, RZ, -R10, RZ ;  /* 0x8000000aff097210 */ /* 0x000fe20007f3e0ff */
[----:B------:R-:W-:Y:S01]  /*8ce0*/  ULDC.64 UR8, c[0x0][0x640] ;  /* 0x0001900000087ab9 */ /* 0x000fe20000000a00 */
[----:B0-----:R-:W-:Y:S01]  /*8cf0*/  I2FP.F32.U32 R11, R17 ;  /* 0x00000011000b7245 */ /* 0x001fe20000201000 */
[----:B------:R-:W-:Y:S02]  /*8d00*/  ULDC UR6, c[0x0][0x608] ;  /* 0x0001820000067ab9 */ /* 0x000fe40000000800 */
[----:B------:R-:W-:Y:S01]  /*8d10*/  IMAD.X R6, RZ, RZ, ~R6, P1 ;  /* 0x000000ffff067224 */ /* 0x000fe200008e0e06 */
[----:B------:R-:W-:Y:S01]  /*8d20*/  ISETP.NE.U32.AND P1, PT, RZ, UR8, PT ;  /* 0x00000008ff007c0c */ /* 0x000fe2000bf25070 */
[----:B------:R-:W0:Y:S02]  /*8d30*/  LDC R19, c[0x0][0x148] ;  /* 0x00005200ff137b82 */ /* 0x000e240000000800 */
[----:B------:R-:W-:Y:S01]  /*8d40*/  IMAD R8, R6, UR4, RZ ;  /* 0x0000000406087c24 */ /* 0x000fe2000f8e02ff */
[----:B------:R-:W-:Y:S01]  /*8d50*/  ISETP.NE.AND.EX P1, PT, RZ, UR9, PT, P1 ;  /* 0x00000009ff007c0c */ /* 0x000fe2000bf25310 */
[----:B------:R-:W-:Y:S01]  /*8d60*/  IMAD.WIDE.U32 R6, R9, UR4, R2 ;  /* 0x0000000409067c25 */ /* 0x000fe2000f8e0002 */
[----:B------:R-:W-:-:S03]  /*8d70*/  ULDC UR4, c[0x0][0x150] ;  /* 0x0000540000047ab9 */ /* 0x000fc60000000800 */
[----:B------:R-:W-:Y:S02]  /*8d80*/  IMAD R9, R9, UR5, R8 ;  /* 0x0000000509097c24 */ /* 0x000fe4000f8e0208 */
[----:B------:R-:W-:Y:S01]  /*8d90*/  FMUL R8, R11, UR4 ;  /* 0x000000040b087c20 */ /* 0x000fe20008400000 */
[----:B------:R-:W-:Y:S01]  /*8da0*/  ULDC UR4, c[0x0][0x618] ;  /* 0x0001860000047ab9 */ /* 0x000fe20000000800 */
[----:B------:R-:W-:Y:S01]  /*8db0*/  ULDC UR5, c[0x0][0x154] ;  /* 0x0000550000057ab9 */ /* 0x000fe20000000800 */
[----:B------:R-:W-:-:S03]  /*8dc0*/  IMAD.IADD R7, R7, 0x1, R9 ;  /* 0x0000000107077824 */ /* 0x000fc600078e0209 */
[----:B------:R-:W3:Y:S02]  /*8dd0*/  F2I.U32.TRUNC.NTZ R8, R8 ;  /* 0x0000000800087305 */ /* 0x000ee4000020f000 */
[----:B------:R-:W-:Y:S02]  /*8de0*/  SHF.R.U64 R11, R6, UR4, R7 ;  /* 0x00000004060b7c19 */ /* 0x000fe40008001207 */
[----:B-1----:R-:W-:-:S05]  /*8df0*/  I2FP.F32.U32 R6, R14 ;  /* 0x0000000e00067245 */ /* 0x002fca0000201000 */
[----:B------:R-:W-:Y:S01]  /*8e00*/  FMUL R21, R6, UR5 ;  /* 0x0000000506157c20 */ /* 0x000fe20008400000 */
[----:B------:R-:W-:Y:S01]  /*8e10*/  SHF.R.U32.HI R6, RZ, UR4, R7 ;  /* 0x00000004ff067c19 */ /* 0x000fe20008011607 */
[----:B------:R-:W-:-:S03]  /*8e20*/  ULDC UR4, c[0x0][0x658] ;  /* 0x0001960000047ab9 */ /* 0x000fc60000000800 */
[--C-:B------:R-:W-:Y:S01]  /*8e30*/  SHF.R.U64 R20, R11, UR6, R6.reuse ;  /* 0x000000060b147c19 */ /* 0x100fe20008001206 */
[----:B------:R-:W1:Y:S01]  /*8e40*/  F2I.U32.TRUNC.NTZ R21, R21 ;  /* 0x0000001500157305 */ /* 0x000e62000020f000 */
[----:B------:R-:W-:Y:S01]  /*8e50*/  SHF.R.U32.HI R7, RZ, UR6, R6 ;  /* 0x00000006ff077c19 */ /* 0x000fe20008011606 */
[----:B---3--:R-:W-:-:S03]  /*8e60*/  IMAD.MOV R8, RZ, RZ, -R8 ;  /* 0x000000ffff087224 */ /* 0x008fc600078e0a08 */
[----:B------:R-:W-:Y:S01]  /*8e70*/  SHF.R.U64 R18, R20, UR4, R7 ;  /* 0x0000000414127c19 */ /* 0x000fe20008001207 */
[----:B--2---:R-:W-:Y:S01]  /*8e80*/  IMAD R17, R22, R8, R17 ;  /* 0x0000000816117224 */ /* 0x004fe200078e0211 */
[----:B------:R-:W-:-:S03]  /*8e90*/  SHF.R.U32.HI R23, RZ, UR4, R7 ;  /* 0x00000004ff177c19 */ /* 0x000fc60008011607 */
[----:B------:R-:W-:Y:S02]  /*8ea0*/  IMAD.MOV.U32 R6, RZ, RZ, R18 ;  /* 0x000000ffff067224 */ /* 0x000fe400078e0012 */
[----:B------:R-:W-:Y:S01]  /*8eb0*/  IMAD.MOV.U32 R7, RZ, RZ, R23 ;  /* 0x000000ffff077224 */ /* 0x000fe200078e0017 */
[----:B-1----:R-:W-:Y:S06]  /*8ec0*/  @!P1 BRA `(.L_x_181) ;  /* 0x0000000000289947 */ /* 0x002fec0003800000 */
[----:B------:R-:W-:Y:S02]  /*8ed0*/  ULDC UR4, c[0x0][0x64c] ;  /* 0x0001930000047ab9 */ /* 0x000fe40000000800 */
[----:B------:R-:W-:-:S05]  /*8ee0*/  IADD3 R7, P1, R18, UR4, RZ ;  /* 0x0000000412077c10 */ /* 0x000fca000ff3e0ff */
[----:B------:R-:W-:-:S04]  /*8ef0*/  IMAD.X R23, RZ, RZ, R23, P1 ;  /* 0x000000ffff177224 */ /* 0x000fc800008e0617 */
[----:B------:R-:W-:-:S04]  /*8f00*/  IMAD.WIDE.U32 R8, R23, UR8, RZ ;  /* 0x0000000817087c25 */ /* 0x000fc8000f8e00ff */
[----:B------:R-:W-:-:S04]  /*8f10*/  IMAD.WIDE.U32 R8, P1, R7, UR9, R8 ;  /* 0x0000000907087c25 */ /* 0x000fc8000f820008 */
[----:B------:R-:W-:-:S04]  /*8f20*/  IMAD.WIDE.U32 R6, R7, UR8, RZ ;  /* 0x0000000807067c25 */ /* 0x000fc8000f8e00ff */
[----:B------:R-:W-:Y:S01]  /*8f30*/  IMAD.MOV.U32 R6, RZ, RZ, R9 ;  /* 0x000000ffff067224 */ /* 0x000fe200078e0009 */
[----:B------:R-:W-:Y:S01]  /*8f40*/  IADD3 RZ, P4, R7, R8, RZ ;  /* 0x0000000807ff7210 */ /* 0x000fe20007f9e0ff */
[----:B------:R-:W-:-:S04]  /*8f50*/  IMAD.X R7, RZ, RZ, RZ, P1 ;  /* 0x000000ffff077224 */ /* 0x000fc800008e06ff */
[----:B------:R-:W-:-:S08]  /*8f60*/  IMAD.WIDE.U32.X R6, R23, UR9, R6, P4 ;  /* 0x0000000917067c25 */ /* 0x000fd0000a0e0406 */
.L_x_181:
[----:B------:R-:W-:Y:S01]  /*8f70*/  ULDC UR4, c[0x0][0x648] ;  /* 0x0001920000047ab9 */ /* 0x000fe20000000800 */
[----:B------:R-:W-:Y:S01]  /*8f80*/  LOP3.LUT R20, R20, UR17, RZ, 0xc0, !PT ;  /* 0x0000001114147c12 */ /* 0x000fe2000f8ec0ff */
[----:B------:R-:W-:Y:S01]  /*8f90*/  IMAD.MOV R21, RZ, RZ, -R21 ;  /* 0x000000ffff157224 */ /* 0x000fe200078e0a15 */
[----:B------:R-:W-:Y:S01]  /*8fa0*/  SHF.R.U64 R7, R6, UR4, R7 ;  /* 0x0000000406077c19 */ /* 0x000fe20008001207 */
[----:B------:R-:W-:Y:S01]  /*8fb0*/  ULDC UR4, c[0x0][0x638] ;  /* 0x00018e0000047ab9 */ /* 0x000fe20000000800 */
[----:B------:R-:W-:Y:S01]  /*8fc0*/  LOP3.LUT R11, R11, UR16, RZ, 0xc0, !PT ;  /* 0x000000100b0b7c12 */ /* 0x000fe2000f8ec0ff */
[----:B0-----:R-:W-:Y:S01]  /*8fd0*/  @P2 IMAD R17, R19, R21, R14 ;  /* 0x0000001513112224 */ /* 0x001fe200078e020e */
[----:B------:R-:W-:Y:S01]  /*8fe0*/  ULDC UR5, c[0x0][0x610] ;  /* 0x0001840000057ab9 */ /* 0x000fe20000000800 */
[----:B------:R-:W-:Y:S02]  /*8ff0*/  IMAD.MOV R9, RZ, RZ, -R7 ;  /* 0x000000ffff097224 */ /* 0x000fe400078e0a07 */
[----:B------:R-:W-:-:S02]  /*9000*/  IMAD R20, R7, UR18, R20 ;  /* 0x0000001207147c24 */ /* 0x000fc4000f8e0214 */
[----:B------:R-:W-:Y:S01]  /*9010*/  IMAD R18, R9, UR4, R18 ;  /* 0x0000000409127c24 */ /* 0x000fe2000f8e0212 */
[----:B------:R-:W-:Y:S01]  /*9020*/  ULDC UR4, c[0x0][0x600] ;  /* 0x0001800000047ab9 */ /* 0x000fe20000000800 */
[----:B------:R-:W-:Y:S02]  /*9030*/  IMAD R17, R20, UR5, R17 ;  /* 0x0000000514117c24 */ /* 0x000fe4000f8e0211 */
[----:B------:R-:W-:Y:S02]  /*9040*/  IMAD R18, R18, UR4, R11 ;  /* 0x0000000412127c24 */ /* 0x000fe4000f8e020b */
[----:B------:R-:W-:Y:S02]  /*9050*/  IMAD.MOV.U32 R7, RZ, RZ, 0x1 ;  /* 0x00000001ff077424 */ /* 0x000fe400078e00ff */
[----:B------:R-:W-:Y:S01]  /*9060*/  IMAD.MOV.U32 R6, RZ, RZ, R10 ;  /* 0x000000ffff067224 */ /* 0x000fe200078e000a */
[----:B------:R-:W-:Y:S02]  /*9070*/  SEL R14, R18, R17, !P2 ;  /* 0x00000011120e7207 */ /* 0x000fe40005000000 */
[----:B------:R-:W-:-:S07]  /*9080*/  SEL R11, R17, R18, !P2 ;  /* 0x00000012110b7207 */ /* 0x000fce0005000000 */
.L_x_179:
[----:B------:R-:W-:Y:S05]  /*9090*/  BSYNC B1 ;  /* 0x0000000000017941 */ /* 0x000fea0003800000 */
.L_x_178:
[----:B------:R-:W-:-:S13]  /*90a0*/  LOP3.LUT P1, RZ, R7, 0xff, RZ, 0xc0, !PT ;  /* 0x000000ff07ff7812 */ /* 0x000fda000782c0ff */
[----:B------:R-:W-:Y:S05]  /*90b0*/  @P1 BRA `(.L_x_182) ;  /* 0xfffffff400541947 */ /* 0x000fea000383ffff */
[----:B------:R-:W-:Y:S05]  /*90c0*/  BSYNC B0 ;  /* 0x0000000000007941 */ /* 0x000fea0003800000 */
.L_x_170:
[----:B------:R-:W-:-:S03]  /*90d0*/  UMOV UR4, 0xffffffff ;  /* 0xffffffff00047882 */ /* 0x000fc60000000000 */
[----:B------:R-:W-:Y:S05]  /*90e0*/  BRA.DIV UR4, `(.L_x_183) ;  /* 0x00000012047c7947 */ /* 0x000fea000b800000 */
[----:B------:R-:W-:-:S13]  /*90f0*/  ELECT P0, URZ, PT ;  /* 0x00000000003f782f */ /* 0x000fda0003800000 */
.L_x_221:
[----:B------:R-:W-:Y:S04]  /*9100*/  BSSY B0, `(.L_x_184) ;  /* 0x0000103000007945 */ /* 0x000fe80003800000 */
[----:B------:R-:W-:Y:S05]  /*9110*/  @!P0 BRA `(.L_x_185) ;  /* 0x0000001000048947 */ /* 0x000fea0003800000 */
[----:B------:R-:W-:-:S04]  /*9120*/  LOP3.LUT R4, R4, 0x2, RZ, 0xfc, !PT ;  /* 0x0000000204047812 */ /* 0x000fc800078efcff */
[----:B------:R-:W-:-:S13]  /*9130*/  ISETP.NE.AND P0, PT, R4, 0x3, PT ;  /* 0x000000030400780c */ /* 0x000fda0003f05270 */
[----:B------:R-:W-:Y:S05]  /*9140*/  @!P0 BRA `(.L_x_186) ;  /* 0x0000000000048947 */ /* 0x000fea0003800000 */
[----:B------:R-:W-:Y:S01]  /*9150*/  BPT.TRAP 0x1 ;  /* 0x000000040000795c */ /* 0x000fe20000300000 */
.L_x_186:
[----:B------:R-:W0:Y:S01]  /*9160*/  S2R R3, SR_CgaCtaId ;  /* 0x0000000000037919 */ /* 0x000e220000008800 */
[----:B------:R-:W-:-:S04]  /*9170*/  MOV R0, 0x400 ;  /* 0x0000040000007802 */ /* 0x000fc80000000f00 */
[----:B0-----:R-:W-:Y:S02]  /*9180*/  LEA R0, R3, R0, 0x18 ;  /* 0x0000000003007211 */ /* 0x001fe400078ec0ff */
[----:B------:R-:W-:-:S03]  /*9190*/  SHF.L.U32 R3, R13, 0x1f, RZ ;  /* 0x0000001f0d037819 */ /* 0x000fc600000006ff */
[----:B------:R-:W-:-:S04]  /*91a0*/  VIADD R0, R0, 0xe0 ;  /* 0x000000e000007836 */ /* 0x000fc80000000000 */
[C---:B------:R-:W-:Y:S02]  /*91b0*/  IMAD R6, R5.reuse, 0x8, R0 ;  /* 0x0000000805067824 */ /* 0x040fe400078e0200 */
[----:B------:R-:W-:Y:S02]  /*91c0*/  VIADD R5, R5, 0x1 ;  /* 0x0000000105057836 */ /* 0x000fe40000000000 */
[----:B------:R-:W0:Y:S03]  /*91d0*/  SYNCS.PHASECHK.TRANS64.TRYWAIT P0, [R6+URZ], R3 ;  /* 0x00000003060075a7 */ /* 0x000e26000800017f */
[----:B------:R-:W-:-:S04]  /*91e0*/  ISETP.NE.AND P1, PT, R5, 0x1c, PT ;  /* 0x0000001c0500780c */ /* 0x000fc80003f25270 */
[----:B------:R-:W-:Y:S02]  /*91f0*/  SEL R2, RZ, 0x1, P1 ;  /* 0x00000001ff027807 */ /* 0x000fe40000800000 */
[----:B------:R-:W-:Y:S02]  /*9200*/  SEL R5, R5, RZ, P1 ;  /* 0x000000ff05057207 */ /* 0x000fe40000800000 */
[----:B------:R-:W-:-:S03]  /*9210*/  LOP3.LUT R8, R13, R2, RZ, 0x3c, !PT ;  /* 0x000000020d087212 */ /* 0x000fc600078e3cff */
[----:B------:R-:W-:Y:S01]  /*9220*/  IMAD R7, R5, 0x8, R0 ;  /* 0x0000000805077824 */ /* 0x000fe200078e0200 */
[----:B------:R-:W-:Y:S01]  /*9230*/  SHF.L.U32 R4, R8, 0x1f, RZ ;  /* 0x0000001f08047819 */ /* 0x000fe200000006ff */
[----:B0-----:R-:W-:Y:S06]  /*9240*/  @!P0 BRA `(.L_x_187) ;  /* 0x0000001000488947 */ /* 0x001fec0003800000 */
.L_x_222:
[----:B------:R-:W1:Y:S01]  /*9250*/  SYNCS.PHASECHK.TRANS64.TRYWAIT P0, [R7+URZ], R4 ;  /* 0x00000004070075a7 */ /* 0x000e62000800017f */
[----:B------:R-:W-:-:S05]  /*9260*/  VIADD R2, R5, 0x1 ;  /* 0x0000000105027836 */ /* 0x000fca0000000000 */
[----:B------:R-:W-:-:S04]  /*9270*/  ISETP.NE.AND P1, PT, R2, 0x1c, PT ;  /* 0x0000001c0200780c */ /* 0x000fc80003f25270 */
[----:B0-----:R-:W-:Y:S02]  /*9280*/  SEL R3, RZ, 0x1, P1 ;  /* 0x00000001ff037807 */ /* 0x001fe40000800000 */
[----:B------:R-:W-:Y:S02]  /*9290*/  SEL R9, R2, RZ, P1 ;  /* 0x000000ff02097207 */ /* 0x000fe40000800000 */
[----:B------:R-:W-:-:S03]  /*92a0*/  LOP3.LUT R8, R8, R3, RZ, 0x3c, !PT ;  /* 0x0000000308087212 */ /* 0x000fc600078e3cff */
[----:B------:R-:W-:Y:S01]  /*92b0*/  IMAD R6, R9, 0x8, R0 ;  /* 0x0000000809067824 */ /* 0x000fe200078e0200 */
[----:B------:R-:W-:Y:S01]  /*92c0*/  SHF.L.U32 R5, R8, 0x1f, RZ ;  /* 0x0000001f08057819 */ /* 0x000fe200000006ff */
[----:B-1----:R-:W-:Y:S06]  /*92d0*/  @!P0 BRA `(.L_x_188) ;  /* 0x0000001000388947 */ /* 0x002fec0003800000 */
.L_x_223:
[----:B------:R-:W1:Y:S01]  /*92e0*/  SYNCS.PHASECHK.TRANS64.TRYWAIT P0, [R6+URZ], R5 ;  /* 0x00000005060075a7 */ /* 0x000e62000800017f */
[----:B------:R-:W-:-:S05]  /*92f0*/  VIADD R2, R9, 0x1 ;  /* 0x0000000109027836 */ /* 0x000fca0000000000 */
[----:B------:R-:W-:-:S04]  /*9300*/  ISETP.NE.AND P1, PT, R2, 0x1c, PT ;  /* 0x0000001c0200780c */ /* 0x000fc80003f25270 */
[----:B------:R-:W-:Y:S02]  /*9310*/  SEL R3, RZ, 0x1, P1 ;  /* 0x00000001ff037807 */ /* 0x000fe40000800000 */
[----:B0-----:R-:W-:Y:S02]  /*9320*/  SEL R7, R2, RZ, P1 ;  /* 0x000000ff02077207 */ /* 0x001fe40000800000 */
[----:B------:R-:W-:-:S03]  /*9330*/  LOP3.LUT R8, R8, R3, RZ, 0x3c, !PT ;  /* 0x0000000308087212 */ /* 0x000fc600078e3cff */
[----:B------:R-:W-:Y:S01]  /*9340*/  IMAD R9, R7, 0x8, R0 ;  /* 0x0000000807097824 */ /* 0x000fe200078e0200 */
[----:B------:R-:W-:Y:S01]  /*9350*/  SHF.L.U32 R4, R8, 0x1f, RZ ;  /* 0x0000001f08047819 */ /* 0x000fe200000006ff */
[----:B-1----:R-:W-:Y:S06]  /*9360*/  @!P0 BRA `(.L_x_189) ;  /* 0x0000001000288947 */ /* 0x002fec0003800000 */
.L_x_224:
[----:B------:R-:W1:Y:S01]  /*9370*/  SYNCS.PHASECHK.TRANS64.TRYWAIT P0, [R9+URZ], R4 ;  /* 0x00000004090075a7 */ /* 0x000e62000800017f */
[----:B------:R-:W-:-:S05]  /*9380*/  VIADD R2, R7, 0x1 ;  /* 0x0000000107027836 */ /* 0x000fca0000000000 */
[----:B------:R-:W-:-:S04]  /*9390*/  ISETP.NE.AND P1, PT, R2, 0x1c, PT ;  /* 0x0000001c0200780c */ /* 0x000fc80003f25270 */
[----:B------:R-:W-:Y:S02]  /*93a0*/  SEL R3, RZ, 0x1, P1 ;  /* 0x00000001ff037807 */ /* 0x000fe40000800000 */
[----:B------:R-:W-:Y:S02]  /*93b0*/  SEL R7, R2, RZ, P1 ;  /* 0x000000ff02077207 */ /* 0x000fe40000800000 */
[----:B------:R-:W-:-:S03]  /*93c0*/  LOP3.LUT R8, R8, R3, RZ, 0x3c, !PT ;  /* 0x0000000308087212 */ /* 0x000fc600078e3cff */
[----:B0-----:R-:W-:Y:S01]  /*93d0*/  IMAD R6, R7, 0x8, R0 ;  /* 0x0000000807067824 */ /* 0x001fe200078e0200 */
[----:B------:R-:W-:Y:S01]  /*93e0*/  SHF.L.U32 R5, R8, 0x1f, RZ ;  /* 0x0000001f08057819 */ /* 0x000fe200000006ff */
[----:B-1----:R-:W-:Y:S06]  /*93f0*/  @!P0 BRA `(.L_x_190) ;  /* 0x0000001000188947 */ /* 0x002fec0003800000 */
.L_x_225:
        /* <DEDUP_REMOVED lines=9> */
.L_x_226:
        /* <DEDUP_REMOVED lines=9> */
.L_x_227:
        /* <DEDUP_REMOVED lines=9> */
.L_x_228:
        /* <DEDUP_REMOVED lines=9> */
.L_x_229:
        /* <DEDUP_REMOVED lines=9> */
.L_x_230:
        /* <DEDUP_REMOVED lines=9> */
.L_x_231:
        /* <DEDUP_REMOVED lines=9> */
.L_x_232:
        /* <DEDUP_REMOVED lines=9> */
.L_x_233:
        /* <DEDUP_REMOVED lines=9> */
.L_x_234:
        /* <DEDUP_REMOVED lines=9> */
.L_x_235:
        /* <DEDUP_REMOVED lines=9> */
.L_x_236:
        /* <DEDUP_REMOVED lines=9> */
.L_x_237:
        /* <DEDUP_REMOVED lines=9> */
.L_x_238:
        /* <DEDUP_REMOVED lines=9> */
.L_x_239:
        /* <DEDUP_REMOVED lines=9> */
.L_x_240:
        /* <DEDUP_REMOVED lines=9> */
.L_x_241:
        /* <DEDUP_REMOVED lines=9> */
.L_x_242:
        /* <DEDUP_REMOVED lines=9> */
.L_x_243:
        /* <DEDUP_REMOVED lines=9> */
.L_x_244:
        /* <DEDUP_REMOVED lines=9> */
.L_x_245:
        /* <DEDUP_REMOVED lines=9> */
.L_x_246:
        /* <DEDUP_REMOVED lines=9> */
.L_x_247:
[----:B------:R-:W1:Y:S01]  /*a060*/  SYNCS.PHASECHK.TRANS64.TRYWAIT P0, [R6+URZ], R5 ;  /* 0x00000005060075a7 */ /* 0x000e62000800017f */
[----:B------:R-:W-:-:S05]  /*a070*/  VIADD R2, R7, 0x1 ;  /* 0x0000000107027836 */ /* 0x000fca0000000000 */
[----:B------:R-:W-:-:S04]  /*a080*/  ISETP.NE.AND P1, PT, R2, 0x1c, PT ;  /* 0x0000001c0200780c */ /* 0x000fc80003f25270 */
[----:B0-----:R-:W-:Y:S02]  /*a090*/  SEL R4, RZ, 0x1, P1 ;  /* 0x00000001ff047807 */ /* 0x001fe40000800000 */
[----:B------:R-:W-:Y:S02]  /*a0a0*/  SEL R3, R2, RZ, P1 ;  /* 0x000000ff02037207 */ /* 0x000fe40000800000 */
[----:B------:R-:W-:Y:S01]  /*a0b0*/  LOP3.LUT R4, R11, R4, RZ, 0x3c, !PT ;  /* 0x000000040b047212 */ /* 0x000fe200078e3cff */
[----:B-1----:R-:W-:Y:S06]  /*a0c0*/  @!P0 BRA `(.L_x_213) ;  /* 0x0000000800b08947 */ /* 0x002fec0003800000 */
.L_x_248:
[----:B------:R-:W-:Y:S01]  /*a0d0*/  IMAD R3, R3, 0x8, R0 ;  /* 0x0000000803037824 */ /* 0x000fe200078e0200 */
[----:B------:R-:W-:-:S07]  /*a0e0*/  SHF.L.U32 R0, R4, 0x1f, RZ ;  /* 0x0000001f04007819 */ /* 0x000fce00000006ff */
.L_x_214:
[----:B-1----:R1:W2:Y:S02]  /*a0f0*/  SYNCS.PHASECHK.TRANS64.TRYWAIT P0, [R3+URZ], R0 ;  /* 0x00000000030075a7 */ /* 0x0022a4000800017f */
[----:B--2---:R-:W-:Y:S05]  /*a100*/  @!P0 NANOSLEEP.SYNCS 0x989680 ;  /* 0x009896800000895d */ /* 0x004fea0003900000 */
[----:B------:R-:W2:Y:S02]  /*a110*/  @!P0 SYNCS.PHASECHK.TRANS64 P0, [R3+URZ], R0 ;  /* 0x00000000030085a7 */ /* 0x000ea4000800007f */
[----:B--2---:R-:W-:Y:S05]  /*a120*/  @!P0 BRA `(.L_x_214) ;  /* 0xfffffffc00f08947 */ /* 0x004fea000383ffff */
.L_x_185:
[----:B------:R-:W-:Y:S05]  /*a130*/  BSYNC B0 ;  /* 0x0000000000007941 */ /* 0x000fea0003800000 */
.L_x_184:
[----:B------:R-:W-:Y:S05]  /*a140*/  EXIT ;  /* 0x000000000000794d */ /* 0x000fea0003800000 */
.L_x_18:
[----:B-1----:R-:W-:-:S04]  /*a150*/  IMAD.U32 R11, RZ, RZ, UR6 ;  /* 0x00000006ff0b7e24 */ /* 0x002fc8000f8e00ff */
[----:B------:R1:W4:Y:S03]  /*a160*/  SYNCS.PHASECHK.TRANS64.TRYWAIT P0, [R11+URZ], R10 ;  /* 0x0000000a0b0075a7 */ /* 0x000326000800017f */
[----:B----4-:R-:W-:Y:S05]  /*a170*/  @!P0 NANOSLEEP.SYNCS 0x989680 ;  /* 0x009896800000895d */ /* 0x010fea0003900000 */
[----:B------:R-:W4:Y:S02]  /*a180*/  @!P0 SYNCS.PHASECHK.TRANS64 P0, [R11+URZ], R10 ;  /* 0x0000000a0b0085a7 */ /* 0x000f24000800007f */
[----:B----4-:R-:W-:Y:S05]  /*a190*/  @!P0 BRA `(.L_x_18) ;  /* 0xfffffffc00ec8947 */ /* 0x010fea000383ffff */
[----:B------:R-:W-:Y:S05]  /*a1a0*/  BRA `(.L_x_17) ;  /* 0xffffff7400b47947 */ /* 0x000fea000383ffff */
.L_x_24:
[----:B-1----:R-:W-:-:S04]  /*a1b0*/  IMAD.U32 R140, RZ, RZ, UR12 ;  /* 0x0000000cff8c7e24 */ /* 0x002fc8000f8e00ff */
[----:B------:R1:W4:Y:S03]  /*a1c0*/  SYNCS.PHASECHK.TRANS64.TRYWAIT P0, [R140+URZ], R11 ;  /* 0x0000000b8c0075a7 */ /* 0x000326000800017f */
[----:B----4-:R-:W-:Y:S05]  /*a1d0*/  @!P0 NANOSLEEP.SYNCS 0x989680 ;  /* 0x009896800000895d */ /* 0x010fea0003900000 */
[----:B------:R-:W4:Y:S02]  /*a1e0*/  @!P0 SYNCS.PHASECHK.TRANS64 P0, [R140+URZ], R11 ;  /* 0x0000000b8c0085a7 */ /* 0x000f24000800007f */
[----:B----4-:R-:W-:Y:S05]  /*a1f0*/  @!P0 BRA `(.L_x_24) ;  /* 0xfffffffc00ec8947 */ /* 0x010fea000383ffff */
[----:B------:R-:W-:Y:S05]  /*a200*/  BRA `(.L_x_23) ;  /* 0xffffff7c00e47947 */ /* 0x000fea000383ffff */
.L_x_171:
[----:B------:R-:W-:Y:S01]  /*a210*/  BSSY B1, `(.L_x_215) ;  /* 0x0000006000017945 */ /* 0x000fe20003800000 */
[----:B------:R-:W-:-:S07]  /*a220*/  IMAD.MOV.U32 R7, RZ, RZ, -0x1 ;  /* 0xffffffffff077424 */ /* 0x000fce00078e00ff */
[----:B------:R-:W-:Y:S05]  /*a230*/  WARPSYNC.COLLECTIVE R7, `(.L_x_216) ;  /* 0x00000000070c7348 */ /* 0x000fea0003c00000 */
[----:B------:R-:W-:Y:S02]  /*a240*/  ELECT P1, UR62, PT ;  /* 0x00000000003e782f */ /* 0x000fe40003820000 */
[----:B------:R-:W-:Y:S01]  /*a250*/  MOV R7, UR62 ;  /* 0x0000003e00077c02 */ /* 0x000fe20008000f00 */
[----:B------:R-:W-:Y:S10]  /*a260*/  ENDCOLLECTIVE ;  /* 0x000000000000791b */ /* 0x000ff40003800000 */
.L_x_216:
[----:B------:R-:W-:Y:S05]  /*a270*/  BSYNC B1 ;  /* 0x0000000000017941 */ /* 0x000fea0003800000 */
.L_x_215:
[----:B------:R-:W-:Y:S05]  /*a280*/  BRA `(.L_x_217) ;  /* 0xffffffe000ec7947 */ /* 0x000fea000383ffff */
.L_x_174:
[----:B-1----:R1:W2:Y:S02]  /*a290*/  SYNCS.PHASECHK.TRANS64.TRYWAIT P1, [R19+URZ+0xe0], R10 ;  /* 0x0000e00a130075a7 */ /* 0x0022a4000802017f */
[----:B--2---:R-:W-:Y:S05]  /*a2a0*/  @!P1 NANOSLEEP.SYNCS 0x989680 ;  /* 0x009896800000995d */ /* 0x004fea0003900000 */
[----:B------:R-:W2:Y:S02]  /*a2b0*/  @!P1 SYNCS.PHASECHK.TRANS64 P1, [R19+URZ+0xe0], R10 ;  /* 0x0000e00a130095a7 */ /* 0x000ea4000802007f */
[----:B--2---:R-:W-:Y:S05]  /*a2c0*/  @!P1 BRA `(.L_x_174) ;  /* 0xfffffffc00f09947 */ /* 0x004fea000383ffff */
[----:B------:R-:W-:Y:S05]  /*a2d0*/  BRA `(.L_x_218) ;  /* 0xffffffe400207947 */ /* 0x000fea000383ffff */
.L_x_183:
[----:B------:R-:W-:Y:S01]  /*a2e0*/  BSSY B0, `(.L_x_219) ;  /* 0x0000006000007945 */ /* 0x000fe20003800000 */
[----:B------:R-:W-:-:S07]  /*a2f0*/  IMAD.MOV.U32 R7, RZ, RZ, -0x1 ;  /* 0xffffffffff077424 */ /* 0x000fce00078e00ff */
[----:B------:R-:W-:Y:S05]  /*a300*/  WARPSYNC.COLLECTIVE R7, `(.L_x_220) ;  /* 0x00000000070c7348 */ /* 0x000fea0003c00000 */
[----:B------:R-:W-:Y:S02]  /*a310*/  ELECT P1, UR62, PT ;  /* 0x00000000003e782f */ /* 0x000fe40003820000 */
[----:B------:R-:W-:Y:S01]  /*a320*/  MOV R7, UR62 ;  /* 0x0000003e00077c02 */ /* 0x000fe20008000f00 */
[----:B------:R-:W-:Y:S10]  /*a330*/  ENDCOLLECTIVE ;  /* 0x000000000000791b */ /* 0x000ff40003800000 */
.L_x_220:
[----:B------:R-:W-:Y:S05]  /*a340*/  BSYNC B0 ;  /* 0x0000000000007941 */ /* 0x000fea0003800000 */
.L_x_219:
[----:B------:R-:W-:Y:S01]  /*a350*/  PLOP3.LUT P0, PT, P1, PT, PT, 0x80, 0x0 ;  /* 0x000000000000781c */ /* 0x000fe20000f0f070 */
[----:B------:R-:W-:-:S12]  /*a360*/  BRA `(.L_x_221) ;  /* 0xffffffec00647947 */ /* 0x000fd8000383ffff */
.L_x_187:
[----:B0-----:R0:W1:Y:S02]  /*a370*/  SYNCS.PHASECHK.TRANS64.TRYWAIT P0, [R6+URZ], R3 ;  /* 0x00000003060075a7 */ /* 0x001064000800017f */
[----:B-1----:R-:W-:Y:S05]  /*a380*/  @!P0 NANOSLEEP.SYNCS 0x989680 ;  /* 0x009896800000895d */ /* 0x002fea0003900000 */
[----:B------:R-:W1:Y:S02]  /*a390*/  @!P0 SYNCS.PHASECHK.TRANS64 P0, [R6+URZ], R3 ;  /* 0x00000003060085a7 */ /* 0x000e64000800007f */
[----:B-1----:R-:W-:Y:S05]  /*a3a0*/  @!P0 BRA `(.L_x_187) ;  /* 0xfffffffc00f08947 */ /* 0x002fea000383ffff */
[----:B------:R-:W-:Y:S05]  /*a3b0*/  BRA `(.L_x_222) ;  /* 0xffffffec00a47947 */ /* 0x000fea000383ffff */
.L_x_188:
[----:B0-----:R0:W1:Y:S02]  /*a3c0*/  SYNCS.PHASECHK.TRANS64.TRYWAIT P0, [R7+URZ], R4 ;  /* 0x00000004070075a7 */ /* 0x001064000800017f */
[----:B-1----:R-:W-:Y:S05]  /*a3d0*/  @!P0 NANOSLEEP.SYNCS 0x989680 ;  /* 0x009896800000895d */ /* 0x002fea0003900000 */
[----:B------:R-:W1:Y:S02]  /*a3e0*/  @!P0 SYNCS.PHASECHK.TRANS64 P0, [R7+URZ], R4 ;  /* 0x00000004070085a7 */ /* 0x000e64000800007f */
[----:B-1----:R-:W-:Y:S05]  /*a3f0*/  @!P0 BRA `(.L_x_188) ;  /* 0xfffffffc00f08947 */ /* 0x002fea000383ffff */
[----:B------:R-:W-:Y:S05]  /*a400*/  BRA `(.L_x_223) ;  /* 0xffffffec00b47947 */ /* 0x000fea000383ffff */
.L_x_189:
[----:B0-----:R0:W1:Y:S02]  /*a410*/  SYNCS.PHASECHK.TRANS64.TRYWAIT P0, [R6+URZ], R5 ;  /* 0x00000005060075a7 */ /* 0x001064000800017f */
[----:B-1----:R-:W-:Y:S05]  /*a420*/  @!P0 NANOSLEEP.SYNCS 0x989680 ;  /* 0x009896800000895d */ /* 0x002fea0003900000 */
[----:B------:R-:W1:Y:S02]  /*a430*/  @!P0 SYNCS.PHASECHK.TRANS64 P0, [R6+URZ], R5 ;  /* 0x00000005060085a7 */ /* 0x000e64000800007f */
[----:B-1----:R-:W-:Y:S05]  /*a440*/  @!P0 BRA `(.L_x_189) ;  /* 0xfffffffc00f08947 */ /* 0x002fea000383ffff */
[----:B------:R-:W-:Y:S05]  /*a450*/  BRA `(.L_x_224) ;  /* 0xffffffec00c47947 */ /* 0x000fea000383ffff */
.L_x_190:
[----:B0-----:R0:W1:Y:S02]  /*a460*/  SYNCS.PHASECHK.TRANS64.TRYWAIT P0, [R9+URZ], R4 ;  /* 0x00000004090075a7 */ /* 0x001064000800017f */
[----:B-1----:R-:W-:Y:S05]  /*a470*/  @!P0 NANOSLEEP.SYNCS 0x989680 ;  /* 0x009896800000895d */ /* 0x002fea0003900000 */
[----:B------:R-:W1:Y:S02]  /*a480*/  @!P0 SYNCS.PHASECHK.TRANS64 P0, [R9+URZ], R4 ;  /* 0x00000004090085a7 */ /* 0x000e64000800007f */
[----:B-1----:R-:W-:Y:S05]  /*a490*/  @!P0 BRA `(.L_x_190) ;  /* 0xfffffffc00f08947 */ /* 0x002fea000383ffff */
[----:B------:R-:W-:Y:S05]  /*a4a0*/  BRA `(.L_x_225) ;  /* 0xffffffec00d47947 */ /* 0x000fea000383ffff */
.L_x_191:
[----:B0-----:R0:W1:Y:S02]  /*a4b0*/  SYNCS.PHASECHK.TRANS64.TRYWAIT P0, [R6+URZ], R5 ;  /* 0x00000005060075a7 */ /* 0x001064000800017f */
[----:B-1----:R-:W-:Y:S05]  /*a4c0*/  @!P0 NANOSLEEP.SYNCS 0x989680 ;  /* 0x009896800000895d */ /* 0x002fea0003900000 */
[----:B------:R-:W1:Y:S02]  /*a4d0*/  @!P0 SYNCS.PHASECHK.TRANS64 P0, [R6+URZ], R5 ;  /* 0x00000005060085a7 */ /* 0x000e64000800007f */
[----:B-1----:R-:W-:Y:S05]  /*a4e0*/  @!P0 BRA `(.L_x_191) ;  /* 0xfffffffc00f08947 */ /* 0x002fea000383ffff */
[----:B------:R-:W-:Y:S05]  /*a4f0*/  BRA `(.L_x_226) ;  /* 0xffffffec00e47947 */ /* 0x000fea000383ffff */
.L_x_192:
[----:B0-----:R0:W1:Y:S02]  /*a500*/  SYNCS.PHASECHK.TRANS64.TRYWAIT P0, [R9+URZ], R4 ;  /* 0x00000004090075a7 */ /* 0x001064000800017f */
[----:B-1----:R-:W-:Y:S05]  /*a510*/  @!P0 NANOSLEEP.SYNCS 0x989680 ;  /* 0x009896800000895d */ /* 0x002fea0003900000 */
[----:B------:R-:W1:Y:S02]  /*a520*/  @!P0 SYNCS.PHASECHK.TRANS64 P0, [R9+URZ], R4 ;  /* 0x00000004090085a7 */ /* 0x000e64000800007f */
[----:B-1----:R-:W-:Y:S05]  /*a530*/  @!P0 BRA `(.L_x_192) ;  /* 0xfffffffc00f08947 */ /* 0x002fea000383ffff */
[----:B------:R-:W-:Y:S05]  /*a540*/  BRA `(.L_x_227) ;  /* 0xffffffec00f47947 */ /* 0x000fea000383ffff */
.L_x_193:
[----:B0-----:R0:W1:Y:S02]  /*a550*/  SYNCS.PHASECHK.TRANS64.TRYWAIT P0, [R6+URZ], R5 ;  /* 0x00000005060075a7 */ /* 0x001064000800017f */
[----:B-1----:R-:W-:Y:S05]  /*a560*/  @!P0 NANOSLEEP.SYNCS 0x989680 ;  /* 0x009896800000895d */ /* 0x002fea0003900000 */
[----:B------:R-:W1:Y:S02]  /*a570*/  @!P0 SYNCS.PHASECHK.TRANS64 P0, [R6+URZ], R5 ;  /* 0x00000005060085a7 */ /* 0x000e64000800007f */
[----:B-1----:R-:W-:Y:S05]  /*a580*/  @!P0 BRA `(.L_x_193) ;  /* 0xfffffffc00f08947 */ /* 0x002fea000383ffff */
[----:B------:R-:W-:Y:S05]  /*a590*/  BRA `(.L_x_228) ;  /* 0xfffffff000047947 */ /* 0x000fea000383ffff */
.L_x_194:
[----:B0-----:R0:W1:Y:S02]  /*a5a0*/  SYNCS.PHASECHK.TRANS64.TRYWAIT P0, [R9+URZ], R4 ;  /* 0x00000004090075a7 */ /* 0x001064000800017f */
[----:B-1----:R-:W-:Y:S05]  /*a5b0*/  @!P0 NANOSLEEP.SYNCS 0x989680 ;  /* 0x009896800000895d */ /* 0x002fea0003900000 */
[----:B------:R-:W1:Y:S02]  /*a5c0*/  @!P0 SYNCS.PHASECHK.TRANS64 P0, [R9+URZ], R4 ;  /* 0x00000004090085a7 */ /* 0x000e64000800007f */
[----:B-1----:R-:W-:Y:S05]  /*a5d0*/  @!P0 BRA `(.L_x_194) ;  /* 0xfffffffc00f08947 */ /* 0x002fea000383ffff */
[----:B------:R-:W-:Y:S05]  /*a5e0*/  BRA `(.L_x_229) ;  /* 0xfffffff000147947 */ /* 0x000fea000383ffff */
.L_x_195:
[----:B0-----:R0:W1:Y:S02]  /*a5f0*/  SYNCS.PHASECHK.TRANS64.TRYWAIT P0, [R6+URZ], R5 ;  /* 0x00000005060075a7 */ /* 0x001064000800017f */
[----:B-1----:R-:W-:Y:S05]  /*a600*/  @!P0 NANOSLEEP.SYNCS 0x989680 ;  /* 0x009896800000895d */ /* 0x002fea0003900000 */
[----:B------:R-:W1:Y:S02]  /*a610*/  @!P0 SYNCS.PHASECHK.TRANS64 P0, [R6+URZ], R5 ;  /* 0x00000005060085a7 */ /* 0x000e64000800007f */
[----:B-1----:R-:W-:Y:S05]  /*a620*/  @!P0 BRA `(.L_x_195) ;  /* 0xfffffffc00f08947 */ /* 0x002fea000383ffff */
[----:B------:R-:W-:Y:S05]  /*a630*/  BRA `(.L_x_230) ;  /* 0xfffffff000247947 */ /* 0x000fea000383ffff */
.L_x_196:
[----:B0-----:R0:W1:Y:S02]  /*a640*/  SYNCS.PHASECHK.TRANS64.TRYWAIT P0, [R9+URZ], R4 ;  /* 0x00000004090075a7 */ /* 0x001064000800017f */
[----:B-1----:R-:W-:Y:S05]  /*a650*/  @!P0 NANOSLEEP.SYNCS 0x989680 ;  /* 0x009896800000895d */ /* 0x002fea0003900000 */
[----:B------:R-:W1:Y:S02]  /*a660*/  @!P0 SYNCS.PHASECHK.TRANS64 P0, [R9+URZ], R4 ;  /* 0x00000004090085a7 */ /* 0x000e64000800007f */
[----:B-1----:R-:W-:Y:S05]  /*a670*/  @!P0 BRA `(.L_x_196) ;  /* 0xfffffffc00f08947 */ /* 0x002fea000383ffff */
[----:B------:R-:W-:Y:S05]  /*a680*/  BRA `(.L_x_231) ;  /* 0xfffffff000347947 */ /* 0x000fea000383ffff */
.L_x_197:
[----:B0-----:R0:W1:Y:S02]  /*a690*/  SYNCS.PHASECHK.TRANS64.TRYWAIT P0, [R6+URZ], R5 ;  /* 0x00000005060075a7 */ /* 0x001064000800017f */
[----:B-1----:R-:W-:Y:S05]  /*a6a0*/  @!P0 NANOSLEEP.SYNCS 0x989680 ;  /* 0x009896800000895d */ /* 0x002fea0003900000 */
[----:B------:R-:W1:Y:S02]  /*a6b0*/  @!P0 SYNCS.PHASECHK.TRANS64 P0, [R6+URZ], R5 ;  /* 0x00000005060085a7 */ /* 0x000e64000800007f */
[----:B-1----:R-:W-:Y:S05]  /*a6c0*/  @!P0 BRA `(.L_x_197) ;  /* 0xfffffffc00f08947 */ /* 0x002fea000383ffff */
[----:B------:R-:W-:Y:S05]  /*a6d0*/  BRA `(.L_x_232) ;  /* 0xfffffff000447947 */ /* 0x000fea000383ffff */
.L_x_198:
[----:B0-----:R0:W1:Y:S02]  /*a6e0*/  SYNCS.PHASECHK.TRANS64.TRYWAIT P0, [R9+URZ], R4 ;  /* 0x00000004090075a7 */ /* 0x001064000800017f */
[----:B-1----:R-:W-:Y:S05]  /*a6f0*/  @!P0 NANOSLEEP.SYNCS 0x989680 ;  /* 0x009896800000895d */ /* 0x002fea0003900000 */
[----:B------:R-:W1:Y:S02]  /*a700*/  @!P0 SYNCS.PHASECHK.TRANS64 P0, [R9+URZ], R4 ;  /* 0x00000004090085a7 */ /* 0x000e64000800007f */
[----:B-1----:R-:W-:Y:S05]  /*a710*/  @!P0 BRA `(.L_x_198) ;  /* 0xfffffffc00f08947 */ /* 0x002fea000383ffff */
[----:B------:R-:W-:Y:S05]  /*a720*/  BRA `(.L_x_233) ;  /* 0xfffffff000547947 */ /* 0x000fea000383ffff */
.L_x_199:
[----:B0-----:R0:W1:Y:S02]  /*a730*/  SYNCS.PHASECHK.TRANS64.TRYWAIT P0, [R6+URZ], R5 ;  /* 0x00000005060075a7 */ /* 0x001064000800017f */
[----:B-1----:R-:W-:Y:S05]  /*a740*/  @!P0 NANOSLEEP.SYNCS 0x989680 ;  /* 0x009896800000895d */ /* 0x002fea0003900000 */
[----:B------:R-:W1:Y:S02]  /*a750*/  @!P0 SYNCS.PHASECHK.TRANS64 P0, [R6+URZ], R5 ;  /* 0x00000005060085a7 */ /* 0x000e64000800007f */
[----:B-1----:R-:W-:Y:S05]  /*a760*/  @!P0 BRA `(.L_x_199) ;  /* 0xfffffffc00f08947 */ /* 0x002fea000383ffff */
[----:B------:R-:W-:Y:S05]  /*a770*/  BRA `(.L_x_234) ;  /* 0xfffffff000647947 */ /* 0x000fea000383ffff */
.L_x_200:
[----:B0-----:R0:W1:Y:S02]  /*a780*/  SYNCS.PHASECHK.TRANS64.TRYWAIT P0, [R9+URZ], R4 ;  /* 0x00000004090075a7 */ /* 0x001064000800017f */
[----:B-1----:R-:W-:Y:S05]  /*a790*/  @!P0 NANOSLEEP.SYNCS 0x989680 ;  /* 0x009896800000895d */ /* 0x002fea0003900000 */
[----:B------:R-:W1:Y:S02]  /*a7a0*/  @!P0 SYNCS.PHASECHK.TRANS64 P0, [R9+URZ], R4 ;  /* 0x00000004090085a7 */ /* 0x000e64000800007f */
[----:B-1----:R-:W-:Y:S05]  /*a7b0*/  @!P0 BRA `(.L_x_200) ;  /* 0xfffffffc00f08947 */ /* 0x002fea000383ffff */
[----:B------:R-:W-:Y:S05]  /*a7c0*/  BRA `(.L_x_235) ;  /* 0xfffffff000747947 */ /* 0x000fea000383ffff */
.L_x_201:
[----:B0-----:R0:W1:Y:S02]  /*a7d0*/  SYNCS.PHASECHK.TRANS64.TRYWAIT P0, [R6+URZ], R5 ;  /* 0x00000005060075a7 */ /* 0x001064000800017f */
[----:B-1----:R-:W-:Y:S05]  /*a7e0*/  @!P0 NANOSLEEP.SYNCS 0x989680 ;  /* 0x009896800000895d */ /* 0x002fea0003900000 */
[----:B------:R-:W1:Y:S02]  /*a7f0*/  @!P0 SYNCS.PHASECHK.TRANS64 P0, [R6+URZ], R5 ;  /* 0x00000005060085a7 */ /* 0x000e64000800007f */
[----:B-1----:R-:W-:Y:S05]  /*a800*/  @!P0 BRA `(.L_x_201) ;  /* 0xfffffffc00f08947 */ /* 0x002fea000383ffff */
[----:B------:R-:W-:Y:S05]  /*a810*/  BRA `(.L_x_236) ;  /* 0xfffffff000847947 */ /* 0x000fea000383ffff */
.L_x_202:
[----:B0-----:R0:W1:Y:S02]  /*a820*/  SYNCS.PHASECHK.TRANS64.TRYWAIT P0, [R9+URZ], R4 ;  /* 0x00000004090075a7 */ /* 0x001064000800017f */
[----:B-1----:R-:W-:Y:S05]  /*a830*/  @!P0 NANOSLEEP.SYNCS 0x989680 ;  /* 0x009896800000895d */ /* 0x002fea0003900000 */
[----:B------:R-:W1:Y:S02]  /*a840*/  @!P0 SYNCS.PHASECHK.TRANS64 P0, [R9+URZ], R4 ;  /* 0x00000004090085a7 */ /* 0x000e64000800007f */
[----:B-1----:R-:W-:Y:S05]  /*a850*/  @!P0 BRA `(.L_x_202) ;  /* 0xfffffffc00f08947 */ /* 0x002fea000383ffff */
[----:B------:R-:W-:Y:S05]  /*a860*/  BRA `(.L_x_237) ;  /* 0xfffffff000947947 */ /* 0x000fea000383ffff */
.L_x_203:
[----:B0-----:R0:W1:Y:S02]  /*a870*/  SYNCS.PHASECHK.TRANS64.TRYWAIT P0, [R6+URZ], R5 ;  /* 0x00000005060075a7 */ /* 0x001064000800017f */
[----:B-1----:R-:W-:Y:S05]  /*a880*/  @!P0 NANOSLEEP.SYNCS 0x989680 ;  /* 0x009896800000895d */ /* 0x002fea0003900000 */
[----:B------:R-:W1:Y:S02]  /*a890*/  @!P0 SYNCS.PHASECHK.TRANS64 P0, [R6+URZ], R5 ;  /* 0x00000005060085a7 */ /* 0x000e64000800007f */
[----:B-1----:R-:W-:Y:S05]  /*a8a0*/  @!P0 BRA `(.L_x_203) ;  /* 0xfffffffc00f08947 */ /* 0x002fea000383ffff */
[----:B------:R-:W-:Y:S05]  /*a8b0*/  BRA `(.L_x_238) ;  /* 0xfffffff000a47947 */ /* 0x000fea000383ffff */
.L_x_204:
[----:B0-----:R0:W1:Y:S02]  /*a8c0*/  SYNCS.PHASECHK.TRANS64.TRYWAIT P0, [R9+URZ], R4 ;  /* 0x00000004090075a7 */ /* 0x001064000800017f */
[----:B-1----:R-:W-:Y:S05]  /*a8d0*/  @!P0 NANOSLEEP.SYNCS 0x989680 ;  /* 0x009896800000895d */ /* 0x002fea0003900000 */
[----:B------:R-:W1:Y:S02]  /*a8e0*/  @!P0 SYNCS.PHASECHK.TRANS64 P0, [R9+URZ], R4 ;  /* 0x00000004090085a7 */ /* 0x000e64000800007f */
[----:B-1----:R-:W-:Y:S05]  /*a8f0*/  @!P0 BRA `(.L_x_204) ;  /* 0xfffffffc00f08947 */ /* 0x002fea000383ffff */
[----:B------:R-:W-:Y:S05]  /*a900*/  BRA `(.L_x_239) ;  /* 0xfffffff000b47947 */ /* 0x000fea000383ffff */
.L_x_205:
[----:B0-----:R0:W1:Y:S02]  /*a910*/  SYNCS.PHASECHK.TRANS64.TRYWAIT P0, [R6+URZ], R5 ;  /* 0x00000005060075a7 */ /* 0x001064000800017f */
[----:B-1----:R-:W-:Y:S05]  /*a920*/  @!P0 NANOSLEEP.SYNCS 0x989680 ;  /* 0x009896800000895d */ /* 0x002fea0003900000 */
[----:B------:R-:W1:Y:S02]  /*a930*/  @!P0 SYNCS.PHASECHK.TRANS64 P0, [R6+URZ], R5 ;  /* 0x00000005060085a7 */ /* 0x000e64000800007f */
[----:B-1----:R-:W-:Y:S05]  /*a940*/  @!P0 BRA `(.L_x_205) ;  /* 0xfffffffc00f08947 */ /* 0x002fea000383ffff */
[----:B------:R-:W-:Y:S05]  /*a950*/  BRA `(.L_x_240) ;  /* 0xfffffff000c47947 */ /* 0x000fea000383ffff */
.L_x_206:
[----:B0-----:R0:W1:Y:S02]  /*a960*/  SYNCS.PHASECHK.TRANS64.TRYWAIT P0, [R9+URZ], R4 ;  /* 0x00000004090075a7 */ /* 0x001064000800017f */
[----:B-1----:R-:W-:Y:S05]  /*a970*/  @!P0 NANOSLEEP.SYNCS 0x989680 ;  /* 0x009896800000895d */ /* 0x002fea0003900000 */
[----:B------:R-:W1:Y:S02]  /*a980*/  @!P0 SYNCS.PHASECHK.TRANS64 P0, [R9+URZ], R4 ;  /* 0x00000004090085a7 */ /* 0x000e64000800007f */
[----:B-1----:R-:W-:Y:S05]  /*a990*/  @!P0 BRA `(.L_x_206) ;  /* 0xfffffffc00f08947 */ /* 0x002fea000383ffff */
[----:B------:R-:W-:Y:S05]  /*a9a0*/  BRA `(.L_x_241) ;  /* 0xfffffff000d47947 */ /* 0x000fea000383ffff */
.L_x_207:
[----:B0-----:R0:W1:Y:S02]  /*a9b0*/  SYNCS.PHASECHK.TRANS64.TRYWAIT P0, [R6+URZ], R5 ;  /* 0x00000005060075a7 */ /* 0x001064000800017f */
[----:B-1----:R-:W-:Y:S05]  /*a9c0*/  @!P0 NANOSLEEP.SYNCS 0x989680 ;  /* 0x009896800000895d */ /* 0x002fea0003900000 */
[----:B------:R-:W1:Y:S02]  /*a9d0*/  @!P0 SYNCS.PHASECHK.TRANS64 P0, [R6+URZ], R5 ;  /* 0x00000005060085a7 */ /* 0x000e64000800007f */
[----:B-1----:R-:W-:Y:S05]  /*a9e0*/  @!P0 BRA `(.L_x_207) ;  /* 0xfffffffc00f08947 */ /* 0x002fea000383ffff */
[----:B------:R-:W-:Y:S05]  /*a9f0*/  BRA `(.L_x_242) ;  /* 0xfffffff000e47947 */ /* 0x000fea000383ffff */
.L_x_208:
[----:B0-----:R0:W1:Y:S02]  /*aa00*/  SYNCS.PHASECHK.TRANS64.TRYWAIT P0, [R9+URZ], R4 ;  /* 0x00000004090075a7 */ /* 0x001064000800017f */
[----:B-1----:R-:W-:Y:S05]  /*aa10*/  @!P0 NANOSLEEP.SYNCS 0x989680 ;  /* 0x009896800000895d */ /* 0x002fea0003900000 */
[----:B------:R-:W1:Y:S02]  /*aa20*/  @!P0 SYNCS.PHASECHK.TRANS64 P0, [R9+URZ], R4 ;  /* 0x00000004090085a7 */ /* 0x000e64000800007f */
[----:B-1----:R-:W-:Y:S05]  /*aa30*/  @!P0 BRA `(.L_x_208) ;  /* 0xfffffffc00f08947 */ /* 0x002fea000383ffff */
[----:B------:R-:W-:Y:S05]  /*aa40*/  BRA `(.L_x_243) ;  /* 0xfffffff000f47947 */ /* 0x000fea000383ffff */
.L_x_209:
[----:B0-----:R0:W1:Y:S02]  /*aa50*/  SYNCS.PHASECHK.TRANS64.TRYWAIT P0, [R6+URZ], R5 ;  /* 0x00000005060075a7 */ /* 0x001064000800017f */
[----:B-1----:R-:W-:Y:S05]  /*aa60*/  @!P0 NANOSLEEP.SYNCS 0x989680 ;  /* 0x009896800000895d */ /* 0x002fea0003900000 */
[----:B------:R-:W1:Y:S02]  /*aa70*/  @!P0 SYNCS.PHASECHK.TRANS64 P0, [R6+URZ], R5 ;  /* 0x00000005060085a7 */ /* 0x000e64000800007f */
[----:B-1----:R-:W-:Y:S05]  /*aa80*/  @!P0 BRA `(.L_x_209) ;  /* 0xfffffffc00f08947 */ /* 0x002fea000383ffff */
[----:B------:R-:W-:Y:S05]  /*aa90*/  BRA `(.L_x_244) ;  /* 0xfffffff400047947 */ /* 0x000fea000383ffff */
.L_x_210:
[----:B0-----:R0:W1:Y:S02]  /*aaa0*/  SYNCS.PHASECHK.TRANS64.TRYWAIT P0, [R9+URZ], R4 ;  /* 0x00000004090075a7 */ /* 0x001064000800017f */
[----:B-1----:R-:W-:Y:S05]  /*aab0*/  @!P0 NANOSLEEP.SYNCS 0x989680 ;  /* 0x009896800000895d */ /* 0x002fea0003900000 */
[----:B------:R-:W1:Y:S02]  /*aac0*/  @!P0 SYNCS.PHASECHK.TRANS64 P0, [R9+URZ], R4 ;  /* 0x00000004090085a7 */ /* 0x000e64000800007f */
[----:B-1----:R-:W-:Y:S05]  /*aad0*/  @!P0 BRA `(.L_x_210) ;  /* 0xfffffffc00f08947 */ /* 0x002fea000383ffff */
[----:B------:R-:W-:Y:S05]  /*aae0*/  BRA `(.L_x_245) ;  /* 0xfffffff400147947 */ /* 0x000fea000383ffff */
.L_x_211:
[----:B0-----:R0:W1:Y:S02]  /*aaf0*/  SYNCS.PHASECHK.TRANS64.TRYWAIT P0, [R6+URZ], R5 ;  /* 0x00000005060075a7 */ /* 0x001064000800017f */
[----:B-1----:R-:W-:Y:S05]  /*ab00*/  @!P0 NANOSLEEP.SYNCS 0x989680 ;  /* 0x009896800000895d */ /* 0x002fea0003900000 */
[----:B------:R-:W1:Y:S02]  /*ab10*/  @!P0 SYNCS.PHASECHK.TRANS64 P0, [R6+URZ], R5 ;  /* 0x00000005060085a7 */ /* 0x000e64000800007f */
[----:B-1----:R-:W-:Y:S05]  /*ab20*/  @!P0 BRA `(.L_x_211) ;  /* 0xfffffffc00f08947 */ /* 0x002fea000383ffff */
[----:B------:R-:W-:Y:S05]  /*ab30*/  BRA `(.L_x_246) ;  /* 0xfffffff400247947 */ /* 0x000fea000383ffff */
.L_x_212:
[----:B0-----:R0:W1:Y:S02]  /*ab40*/  SYNCS.PHASECHK.TRANS64.TRYWAIT P0, [R9+URZ], R4 ;  /* 0x00000004090075a7 */ /* 0x001064000800017f */
[----:B-1----:R-:W-:Y:S05]  /*ab50*/  @!P0 NANOSLEEP.SYNCS 0x989680 ;  /* 0x009896800000895d */ /* 0x002fea0003900000 */
[----:B------:R-:W1:Y:S02]  /*ab60*/  @!P0 SYNCS.PHASECHK.TRANS64 P0, [R9+URZ], R4 ;  /* 0x00000004090085a7 */ /* 0x000e64000800007f */
[----:B-1----:R-:W-:Y:S05]  /*ab70*/  @!P0 BRA `(.L_x_212) ;  /* 0xfffffffc00f08947 */ /* 0x002fea000383ffff */
[----:B------:R-:W-:Y:S05]  /*ab80*/  BRA `(.L_x_247) ;  /* 0xfffffff400347947 */ /* 0x000fea000383ffff */
.L_x_213:
[----:B0-----:R0:W1:Y:S02]  /*ab90*/  SYNCS.PHASECHK.TRANS64.TRYWAIT P0, [R6+URZ], R5 ;  /* 0x00000005060075a7 */ /* 0x001064000800017f */
[----:B-1----:R-:W-:Y:S05]  /*aba0*/  @!P0 NANOSLEEP.SYNCS 0x989680 ;  /* 0x009896800000895d */ /* 0x002fea0003900000 */
[----:B------:R-:W1:Y:S02]  /*abb0*/  @!P0 SYNCS.PHASECHK.TRANS64 P0, [R6+URZ], R5 ;  /* 0x00000005060085a7 */ /* 0x000e64000800007f */
[----:B-1----:R-:W-:Y:S05]  /*abc0*/  @!P0 BRA `(.L_x_213) ;  /* 0xfffffffc00f08947 */ /* 0x002fea000383ffff */
[----:B------:R-:W-:Y:S05]  /*abd0*/  BRA `(.L_x_248) ;  /* 0xfffffff4003c7947 */ /* 0x000fea000383ffff */
.L_x_249:
[----:B------:R-:W-:-:S00]  /*abe0*/  BRA `(.L_x_249) ;  /* 0xfffffffc00fc7947 */ /* 0x000fc0000383ffff */
[----:B------:R-:W-:-:S00]  /*abf0*/  NOP ;  /* 0x0000000000007918 */ /* 0x000fc00000000000 */
        /* <DEDUP_REMOVED lines=8> */
.L_x_250:


//--------------------- .nv.shared._ZN7cutlass13device_kernelINS_4gemm6kernel13GemmUniversalIN4cute5tupleIJiiiiEEENS1_10collective13CollectiveMmaINS1_37MainloopSm90TmaGmmaWarpSpecializedFP8ILi28ENS5_IJNS4_1CILi1EEESB_SB_EEENS1_35KernelTmaWarpSpecializedCooperativeEEENS5_IJNSA_ILi128EEESF_NSA_ILi32EEEEEENS_12float_e4m3_tENS5_IJlSB_lEEESI_SJ_NS4_8TiledMMAINS4_8MMA_AtomIJNS4_4SM904GMMA31MMA_64x128x32_F32E4M3E4M3_SS_TNILNSN_7ScaleInE1ELSP_1EEEEEENS4_6LayoutINS5_IJNSA_ILi2EEESB_SB_EEENS5_IJSB_NSA_ILi0EEESV_EEEEENS5_IJNS4_10UnderscoreESY_SY_EEEEENS4_13SM90_TMA_LOADENS4_14ComposedLayoutINS4_7SwizzleILi1ELi4ELi3EEENS4_18smem_ptr_flag_bitsILi8EEENSS_INS5_IJNSA_ILi8EEESG_EEENS5_IJSG_SB_EEEEEEEvNS4_8identityES11_S1B_vS1C_EENS_8epilogue10collective6detail29Sm90TmaWarpSpecializedAdapterINS1F_15DefaultEpilogueISI_SJ_SJ_NS1E_6thread17LinearCombinationISI_Li1EffLNS1J_9ScaleType4KindE0ELNS_15FloatRoundStyleE2ESI_EENS1_15EpilogueDefaultEEEEEvvEEEEvNT_6ParamsE --------------------------
	.section	.nv.shared._ZN7cutlass13device_kernelINS_4gemm6kernel13GemmUniversalIN4cute5tupleIJiiiiEEENS1_10collective13CollectiveMmaINS1_37MainloopSm90TmaGmmaWarpSpecializedFP8ILi28ENS5_IJNS4_1CILi1EEESB_SB_EEENS1_35KernelTmaWarpSpecializedCooperativeEEENS5_IJNSA_ILi128EEESF_NSA_ILi32EEEEEENS_12float_e4m3_tENS5_IJlSB_lEEESI_SJ_NS4_8TiledMMAINS4_8MMA_AtomIJNS4_4SM904GMMA31MMA_64x128x32_F32E4M3E4M3_SS_TNILNSN_7ScaleInE1ELSP_1EEEEEENS4_6LayoutINS5_IJNSA_ILi2EEESB_SB_EEENS5_IJSB_NSA_ILi0EEESV_EEEEENS5_IJNS4_10UnderscoreESY_SY_EEEEENS4_13SM90_TMA_LOADENS4_14ComposedLayoutINS4_7SwizzleILi1ELi4ELi3EEENS4_18smem_ptr_flag_bitsILi8EEENSS_INS5_IJNSA_ILi8EEESG_EEENS5_IJSG_SB_EEEEEEEvNS4_8identityES11_S1B_vS1C_EENS_8epilogue10collective6detail29Sm90TmaWarpSpecializedAdapterINS1F_15DefaultEpilogueISI_SJ_SJ_NS1E_6thread17LinearCombinationISI_Li1EffLNS1J_9ScaleType4KindE0ELNS_15FloatRoundStyleE2ESI_EENS1_15EpilogueDefaultEEEEEvvEEEEvNT_6ParamsE,"aw",@nobits
	.sectionflags	@""
	.align	16
	.zero		1024


//--------------------- .nv.shared.reserved.0     --------------------------
	.section	.nv.shared.reserved.0,"aw",@nobits
	.weak		__nv_reservedSMEM_offset_0_alias
	.size		__nv_reservedSMEM_offset_0_alias, 0, 0
	.other		__nv_reservedSMEM_offset_0_alias,@"STO_CUDA_RESERVED_SHARED STV_DEFAULT"
__nv_reservedSMEM_offset_0_alias:
	.zero		0


//--------------------- .nv.global                --------------------------
	.section	.nv.global,"aw",@nobits
.nv.global:
	.type		_ZN40_INTERNAL_4fc5c751_4_k_cu_7e5094c2_230524cute1_E,@object
	.size		_ZN40_INTERNAL_4fc5c751_4_k_cu_7e5094c2_230524cute1_E,(_ZN40_INTERNAL_4fc5c751_4_k_cu_7e5094c2_230524cuda3std3__45__cpo6cbeginE - _ZN40_INTERNAL_4fc5c751_4_k_cu_7e5094c2_230524cute1_E)
_ZN40_INTERNAL_4fc5c751_4_k_cu_7e5094c2_230524cute1_E:
	.zero		1
	.type		_ZN40_INTERNAL_4fc5c751_4_k_cu_7e5094c2_230524cuda3std3__45__cpo6cbeginE,@object
	.size		_ZN40_INTERNAL_4fc5c751_4_k_cu_7e5094c2_230524cuda3std3__45__cpo6cbeginE,(_ZN40_INTERNAL_4fc5c751_4_k_cu_7e5094c2_230524cuda3std3__48in_placeE - _ZN40_INTERNAL_4fc5c751_4_k_cu_7e5094c2_230524cuda3std3__45__cpo6cbeginE)
_ZN40_INTERNAL_4fc5c751_4_k_cu_7e5094c2_230524cuda3std3__45__cpo6cbeginE:
	.zero		1
	.type		_ZN40_INTERNAL_4fc5c751_4_k_cu_7e5094c2_230524cuda3std3__48in_placeE,@object
	.size		_ZN40_INTERNAL_4fc5c751_4_k_cu_7e5094c2_230524cuda3std3__48in_placeE,(_ZN40_INTERNAL_4fc5c751_4_k_cu_7e5094c2_230524cuda3std6ranges3__45__cpo9iter_moveE - _ZN40_INTERNAL_4fc5c751_4_k_cu_7e5094c2_230524cuda3std3__48in_placeE)
_ZN40_INTERNAL_4fc5c751_4_k_cu_7e5094c2_230524cuda3std3__48in_placeE:
	.zero		1
	.type		_ZN40_INTERNAL_4fc5c751_4_k_cu_7e5094c2_230524cuda3std6ranges3__45__cpo9iter_moveE,@object
	.size		_ZN40_INTERNAL_4fc5c751_4_k_cu_7e5094c2_230524cuda3std6ranges3__45__cpo9iter_moveE,(_ZN40_INTERNAL_4fc5c751_4_k_cu_7e5094c2_230524cuda3std3__45__cpo5beginE - _ZN40_INTERNAL_4fc5c751_4_k_cu_7e5094c2_230524cuda3std6ranges3__45__cpo9iter_moveE)
_ZN40_INTERNAL_4fc5c751_4_k_cu_7e5094c2_230524cuda3std6ranges3__45__cpo9iter_moveE:
	.zero		1
	.type		_ZN40_INTERNAL_4fc5c751_4_k_cu_7e5094c2_230524cuda3std3__45__cpo5beginE,@object
	.size		_ZN40_INTERNAL_4fc5c751_4_k_cu_7e5094c2_230524cuda3std3__45__cpo5beginE,(_ZN40_INTERNAL_4fc5c751_4_k_cu_7e5094c2_230524cuda3std3__442_GLOBAL__N__4fc5c751_4_k_cu_7e5094c2_230526ignoreE - _ZN40_INTERNAL_4fc5c751_4_k_cu_7e5094c2_230524cuda3std3__45__cpo5beginE)
_ZN40_INTERNAL_4fc5c751_4_k_cu_7e5094c2_230524cuda3std3__45__cpo5beginE:
	.zero		1
	.type		_ZN40_INTERNAL_4fc5c751_4_k_cu_7e5094c2_230524cuda3std3__442_GLOBAL__N__4fc5c751_4_k_cu_7e5094c2_230526ignoreE,@object
	.size		_ZN40_INTERNAL_4fc5c751_4_k_cu_7e5094c2_230524cuda3std3__442_GLOBAL__N__4fc5c751_4_k_cu_7e5094c2_230526ignoreE,(_ZN40_INTERNAL_4fc5c751_4_k_cu_7e5094c2_230524cute7productE - _ZN40_INTERNAL_4fc5c751_4_k_cu_7e5094c2_230524cuda3std3__442_GLOBAL__N__4fc5c751_4_k_cu_7e5094c2_230526ignoreE)
_ZN40_INTERNAL_4fc5c751_4_k_cu_7e5094c2_230524cuda3std3__442_GLOBAL__N__4fc5c751_4_k_cu_7e5094c2_230526ignoreE:
	.zero		1
	.type		_ZN40_INTERNAL_4fc5c751_4_k_cu_7e5094c2_230524cute7productE,@object
	.size		_ZN40_INTERNAL_4fc5c751_4_k_cu_7e5094c2_230524cute7productE,(_ZN40_INTERNAL_4fc5c751_4_k_cu_7e5094c2_230524cuda3std3__45__cpo3endE - _ZN40_INTERNAL_4fc5c751_4_k_cu_7e5094c2_230524cute7productE)
_ZN40_INTERNAL_4fc5c751_4_k_cu_7e5094c2_230524cute7productE:
	.zero		1
	.type		_ZN40_INTERNAL_4fc5c751_4_k_cu_7e5094c2_230524cuda3std3__45__cpo3endE,@object
	.size		_ZN40_INTERNAL_4fc5c751_4_k_cu_7e5094c2_230524cuda3std3__45__cpo3endE,(_ZN40_INTERNAL_4fc5c751_4_k_cu_7e5094c2_230524cuda3std3__419piecewise_constructE - _ZN40_INTERNAL_4fc5c751_4_k_cu_7e5094c2_230524cuda3std3__45__cpo3endE)
_ZN40_INTERNAL_4fc5c751_4_k_cu_7e5094c2_230524cuda3std3__45__cpo3endE:
	.zero		1
	.type		_ZN40_INTERNAL_4fc5c751_4_k_cu_7e5094c2_230524cuda3std3__419piecewise_constructE,@object
	.size		_ZN40_INTERNAL_4fc5c751_4_k_cu_7e5094c2_230524cuda3std3__419piecewise_constructE,(_ZN40_INTERNAL_4fc5c751_4_k_cu_7e5094c2_230524cuda3std3__45__cpo4cendE - _ZN40_INTERNAL_4fc5c751_4_k_cu_7e5094c2_230524cuda3std3__419piecewise_constructE)
_ZN40_INTERNAL_4fc5c751_4_k_cu_7e5094c2_230524cuda3std3__419piecewise_constructE:
	.zero		1
	.type		_ZN40_INTERNAL_4fc5c751_4_k_cu_7e5094c2_230524cuda3std3__45__cpo4cendE,@object
	.size		_ZN40_INTERNAL_4fc5c751_4_k_cu_7e5094c2_230524cuda3std3__45__cpo4cendE,(_ZN40_INTERNAL_4fc5c751_4_k_cu_7e5094c2_230524cuda3std6ranges3__45__cpo4swapE - _ZN40_INTERNAL_4fc5c751_4_k_cu_7e5094c2_230524cuda3std3__45__cpo4cendE)
_ZN40_INTERNAL_4fc5c751_4_k_cu_7e5094c2_230524cuda3std3__45__cpo4cendE:
	.zero		1
	.type		_ZN40_INTERNAL_4fc5c751_4_k_cu_7e5094c2_230524cuda3std6ranges3__45__cpo4swapE,@object
	.size		_ZN40_INTERNAL_4fc5c751_4_k_cu_7e5094c2_230524cuda3std6ranges3__45__cpo4swapE,(.L_7 - _ZN40_INTERNAL_4fc5c751_4_k_cu_7e5094c2_230524cuda3std6ranges3__45__cpo4swapE)
_ZN40_INTERNAL_4fc5c751_4_k_cu_7e5094c2_230524cuda3std6ranges3__45__cpo4swapE:
	.zero		1
.L_7:


//--------------------- .nv.constant0._ZN7cutlass13device_kernelINS_4gemm6kernel13GemmUniversalIN4cute5tupleIJiiiiEEENS1_10collective13CollectiveMmaINS1_37MainloopSm90TmaGmmaWarpSpecializedFP8ILi28ENS5_IJNS4_1CILi1EEESB_SB_EEENS1_35KernelTmaWarpSpecializedCooperativeEEENS5_IJNSA_ILi128EEESF_NSA_ILi32EEEEEENS_12float_e4m3_tENS5_IJlSB_lEEESI_SJ_NS4_8TiledMMAINS4_8MMA_AtomIJNS4_4SM904GMMA31MMA_64x128x32_F32E4M3E4M3_SS_TNILNSN_7ScaleInE1ELSP_1EEEEEENS4_6LayoutINS5_IJNSA_ILi2EEESB_SB_EEENS5_IJSB_NSA_ILi0EEESV_EEEEENS5_IJNS4_10UnderscoreESY_SY_EEEEENS4_13SM90_TMA_LOADENS4_14ComposedLayoutINS4_7SwizzleILi1ELi4ELi3EEENS4_18smem_ptr_flag_bitsILi8EEENSS_INS5_IJNSA_ILi8EEESG_EEENS5_IJSG_SB_EEEEEEEvNS4_8identityES11_S1B_vS1C_EENS_8epilogue10collective6detail29Sm90TmaWarpSpecializedAdapterINS1F_15DefaultEpilogueISI_SJ_SJ_NS1E_6thread17LinearCombinationISI_Li1EffLNS1J_9ScaleType4KindE0ELNS_15FloatRoundStyleE2ESI_EENS1_15EpilogueDefaultEEEEEvvEEEEvNT_6ParamsE --------------------------
	.section	.nv.constant0._ZN7cutlass13device_kernelINS_4gemm6kernel13GemmUniversalIN4cute5tupleIJiiiiEEENS1_10collective13CollectiveMmaINS1_37MainloopSm90TmaGmmaWarpSpecializedFP8ILi28ENS5_IJNS4_1CILi1EEESB_SB_EEENS1_35KernelTmaWarpSpecializedCooperativeEEENS5_IJNSA_ILi128EEESF_NSA_ILi32EEEEEENS_12float_e4m3_tENS5_IJlSB_lEEESI_SJ_NS4_8TiledMMAINS4_8MMA_AtomIJNS4_4SM904GMMA31MMA_64x128x32_F32E4M3E4M3_SS_TNILNSN_7ScaleInE1ELSP_1EEEEEENS4_6LayoutINS5_IJNSA_ILi2EEESB_SB_EEENS5_IJSB_NSA_ILi0EEESV_EEEEENS5_IJNS4_10UnderscoreESY_SY_EEEEENS4_13SM90_TMA_LOADENS4_14ComposedLayoutINS4_7SwizzleILi1ELi4ELi3EEENS4_18smem_ptr_flag_bitsILi8EEENSS_INS5_IJNSA_ILi8EEESG_EEENS5_IJSG_SB_EEEEEEEvNS4_8identityES11_S1B_vS1C_EENS_8epilogue10collective6detail29Sm90TmaWarpSpecializedAdapterINS1F_15DefaultEpilogueISI_SJ_SJ_NS1E_6thread17LinearCombinationISI_Li1EffLNS1J_9ScaleType4KindE0ELNS_15FloatRoundStyleE2ESI_EENS1_15EpilogueDefaultEEEEEvvEEEEvNT_6ParamsE,"a",@progbits
	.sectionflags	@""
	.align	4
.nv.constant0._ZN7cutlass13device_kernelINS_4gemm6kernel13GemmUniversalIN4cute5tupleIJiiiiEEENS1_10collective13CollectiveMmaINS1_37MainloopSm90TmaGmmaWarpSpecializedFP8ILi28ENS5_IJNS4_1CILi1EEESB_SB_EEENS1_35KernelTmaWarpSpecializedCooperativeEEENS5_IJNSA_ILi128EEESF_NSA_ILi32EEEEEENS_12float_e4m3_tENS5_IJlSB_lEEESI_SJ_NS4_8TiledMMAINS4_8MMA_AtomIJNS4_4SM904GMMA31MMA_64x128x32_F32E4M3E4M3_SS_TNILNSN_7ScaleInE1ELSP_1EEEEEENS4_6LayoutINS5_IJNSA_ILi2EEESB_SB_EEENS5_IJSB_NSA_ILi0EEESV_EEEEENS5_IJNS4_10UnderscoreESY_SY_EEEEENS4_13SM90_TMA_LOADENS4_14ComposedLayoutINS4_7SwizzleILi1ELi4ELi3EEENS4_18smem_ptr_flag_bitsILi8EEENSS_INS5_IJNSA_ILi8EEESG_EEENS5_IJSG_SB_EEEEEEEvNS4_8identityES11_S1B_vS1C_EENS_8epilogue10collective6detail29Sm90TmaWarpSpecializedAdapterINS1F_15DefaultEpilogueISI_SJ_SJ_NS1E_6thread17LinearCombinationISI_Li1EffLNS1J_9ScaleType4KindE0ELNS_15FloatRoundStyleE2ESI_EENS1_15EpilogueDefaultEEEEEvvEEEEvNT_6ParamsE:
	.zero		1664


//--------------------- SYMBOLS --------------------------

	.type		.nv.reservedSmem.offset0,@object
	.size		.nv.reservedSmem.offset0,0x4
